//
// Generated by NVIDIA NVVM Compiler
//
// Compiler Build ID: CL-36424714
// Cuda compilation tools, release 13.0, V13.0.88
// Based on NVVM 20.0.0
//

.version 9.0
.target sm_100
.address_size 64

	// .globl	_Z18compute_aggregatesPiS_S_
.extern .func  (.param .b32 func_retval0) vprintf
(
	.param .b64 vprintf_param_0,
	.param .b64 vprintf_param_1
)
;
// _ZZ18compute_aggregatesPiS_S_E10aggregates has been demoted
// _ZZ10prefix_sumPiS_S_E10aggregates has been demoted
// _ZZ11kogge_stonePiS_S_E3arr has been demoted
.global .align 1 .b8 $str[4] = {91, 37, 100};
.global .align 1 .b8 $str$1[5] = {44, 32, 37, 100};
.global .align 1 .b8 $str$2[3] = {93, 10};

.visible .entry _Z18compute_aggregatesPiS_S_(
	.param .u64 .ptr .align 1 _Z18compute_aggregatesPiS_S__param_0,
	.param .u64 .ptr .align 1 _Z18compute_aggregatesPiS_S__param_1,
	.param .u64 .ptr .align 1 _Z18compute_aggregatesPiS_S__param_2
)
{
	.reg .pred 	%p<107>;
	.reg .b32 	%r<125>;
	.reg .b64 	%rd<9>;
	// demoted variable
	.shared .align 4 .b8 _ZZ18compute_aggregatesPiS_S_E10aggregates[64];
	ld.param.u64 	%rd3, [_Z18compute_aggregatesPiS_S__param_0];
	ld.param.u64 	%rd2, [_Z18compute_aggregatesPiS_S__param_2];
	cvta.to.global.u64 	%rd4, %rd3;
	mov.u32 	%r1, %tid.x;
	and.b32  	%r2, %r1, 31;
	shr.u32 	%r10, %r1, 5;
	mov.u32 	%r3, %ctaid.x;
	shl.b32 	%r11, %r3, 9;
	shl.b32 	%r12, %r10, 7;
	or.b32  	%r13, %r2, %r11;
	add.s32 	%r14, %r13, %r12;
	setp.ne.s32 	%p1, %r2, 31;
	mul.wide.s32 	%rd5, %r14, 4;
	add.s64 	%rd1, %rd4, %rd5;
	ld.global.u32 	%r15, [%rd1];
	setp.eq.s32 	%p2, %r2, 0;
	setp.ne.s32 	%p3, %r2, 0;
	mov.b32 	%r16, -1;
	vote.sync.ballot.b32 	%r17, %p3, %r16;
	shfl.sync.up.b32	%r18|%p5, %r15, 1, 0, %r17;
	selp.b32 	%r19, 0, %r18, %p2;
	add.s32 	%r20, %r19, %r15;
	setp.lt.u32 	%p6, %r2, 2;
	setp.gt.u32 	%p7, %r2, 1;
	vote.sync.ballot.b32 	%r21, %p7, %r16;
	shfl.sync.up.b32	%r22|%p9, %r20, 2, 0, %r21;
	selp.b32 	%r23, 0, %r22, %p6;
	add.s32 	%r24, %r23, %r20;
	setp.lt.u32 	%p10, %r2, 4;
	setp.gt.u32 	%p11, %r2, 3;
	vote.sync.ballot.b32 	%r25, %p11, %r16;
	shfl.sync.up.b32	%r26|%p13, %r24, 4, 0, %r25;
	selp.b32 	%r27, 0, %r26, %p10;
	add.s32 	%r28, %r27, %r24;
	setp.lt.u32 	%p14, %r2, 8;
	setp.gt.u32 	%p15, %r2, 7;
	vote.sync.ballot.b32 	%r29, %p15, %r16;
	shfl.sync.up.b32	%r30|%p17, %r28, 8, 0, %r29;
	selp.b32 	%r31, 0, %r30, %p14;
	add.s32 	%r32, %r31, %r28;
	setp.lt.u32 	%p18, %r2, 16;
	setp.gt.u32 	%p19, %r2, 15;
	vote.sync.ballot.b32 	%r33, %p19, %r16;
	shfl.sync.up.b32	%r34|%p21, %r32, 16, 0, %r33;
	selp.b32 	%r35, 0, %r34, %p18;
	add.s32 	%r4, %r35, %r32;
	shl.b32 	%r36, %r10, 4;
	mov.u32 	%r37, _ZZ18compute_aggregatesPiS_S_E10aggregates;
	add.s32 	%r5, %r37, %r36;
	@%p1 bra 	$L__BB0_2;
	st.shared.u32 	[%r5], %r4;
$L__BB0_2:
	setp.gt.u32 	%p22, %r2, 15;
	setp.lt.u32 	%p23, %r2, 16;
	setp.gt.u32 	%p24, %r2, 7;
	setp.lt.u32 	%p25, %r2, 8;
	setp.gt.u32 	%p26, %r2, 3;
	setp.lt.u32 	%p27, %r2, 4;
	setp.gt.u32 	%p28, %r2, 1;
	setp.lt.u32 	%p29, %r2, 2;
	setp.ne.s32 	%p30, %r2, 0;
	setp.eq.s32 	%p31, %r2, 0;
	setp.ne.s32 	%p32, %r2, 31;
	ld.global.u32 	%r38, [%rd1+128];
	mov.b32 	%r39, -1;
	vote.sync.ballot.b32 	%r40, %p30, %r39;
	shfl.sync.up.b32	%r41|%p34, %r38, 1, 0, %r40;
	selp.b32 	%r42, 0, %r41, %p31;
	add.s32 	%r43, %r42, %r38;
	vote.sync.ballot.b32 	%r44, %p28, %r39;
	shfl.sync.up.b32	%r45|%p36, %r43, 2, 0, %r44;
	selp.b32 	%r46, 0, %r45, %p29;
	add.s32 	%r47, %r46, %r43;
	vote.sync.ballot.b32 	%r48, %p26, %r39;
	shfl.sync.up.b32	%r49|%p38, %r47, 4, 0, %r48;
	selp.b32 	%r50, 0, %r49, %p27;
	add.s32 	%r51, %r50, %r47;
	vote.sync.ballot.b32 	%r52, %p24, %r39;
	shfl.sync.up.b32	%r53|%p40, %r51, 8, 0, %r52;
	selp.b32 	%r54, 0, %r53, %p25;
	add.s32 	%r55, %r54, %r51;
	vote.sync.ballot.b32 	%r56, %p22, %r39;
	shfl.sync.up.b32	%r57|%p42, %r55, 16, 0, %r56;
	selp.b32 	%r58, 0, %r57, %p23;
	add.s32 	%r6, %r58, %r55;
	@%p32 bra 	$L__BB0_4;
	st.shared.u32 	[%r5+4], %r6;
$L__BB0_4:
	setp.gt.u32 	%p43, %r2, 15;
	setp.lt.u32 	%p44, %r2, 16;
	setp.gt.u32 	%p45, %r2, 7;
	setp.lt.u32 	%p46, %r2, 8;
	setp.gt.u32 	%p47, %r2, 3;
	setp.lt.u32 	%p48, %r2, 4;
	setp.gt.u32 	%p49, %r2, 1;
	setp.lt.u32 	%p50, %r2, 2;
	setp.ne.s32 	%p51, %r2, 0;
	setp.eq.s32 	%p52, %r2, 0;
	setp.ne.s32 	%p53, %r2, 31;
	ld.global.u32 	%r59, [%rd1+256];
	mov.b32 	%r60, -1;
	vote.sync.ballot.b32 	%r61, %p51, %r60;
	shfl.sync.up.b32	%r62|%p55, %r59, 1, 0, %r61;
	selp.b32 	%r63, 0, %r62, %p52;
	add.s32 	%r64, %r63, %r59;
	vote.sync.ballot.b32 	%r65, %p49, %r60;
	shfl.sync.up.b32	%r66|%p57, %r64, 2, 0, %r65;
	selp.b32 	%r67, 0, %r66, %p50;
	add.s32 	%r68, %r67, %r64;
	vote.sync.ballot.b32 	%r69, %p47, %r60;
	shfl.sync.up.b32	%r70|%p59, %r68, 4, 0, %r69;
	selp.b32 	%r71, 0, %r70, %p48;
	add.s32 	%r72, %r71, %r68;
	vote.sync.ballot.b32 	%r73, %p45, %r60;
	shfl.sync.up.b32	%r74|%p61, %r72, 8, 0, %r73;
	selp.b32 	%r75, 0, %r74, %p46;
	add.s32 	%r76, %r75, %r72;
	vote.sync.ballot.b32 	%r77, %p43, %r60;
	shfl.sync.up.b32	%r78|%p63, %r76, 16, 0, %r77;
	selp.b32 	%r79, 0, %r78, %p44;
	add.s32 	%r7, %r79, %r76;
	@%p53 bra 	$L__BB0_6;
	st.shared.u32 	[%r5+8], %r7;
$L__BB0_6:
	setp.gt.u32 	%p64, %r2, 15;
	setp.lt.u32 	%p65, %r2, 16;
	setp.gt.u32 	%p66, %r2, 7;
	setp.lt.u32 	%p67, %r2, 8;
	setp.gt.u32 	%p68, %r2, 3;
	setp.lt.u32 	%p69, %r2, 4;
	setp.gt.u32 	%p70, %r2, 1;
	setp.lt.u32 	%p71, %r2, 2;
	setp.ne.s32 	%p72, %r2, 0;
	setp.eq.s32 	%p73, %r2, 0;
	setp.ne.s32 	%p74, %r2, 31;
	ld.global.u32 	%r80, [%rd1+384];
	mov.b32 	%r81, -1;
	vote.sync.ballot.b32 	%r82, %p72, %r81;
	shfl.sync.up.b32	%r83|%p76, %r80, 1, 0, %r82;
	selp.b32 	%r84, 0, %r83, %p73;
	add.s32 	%r85, %r84, %r80;
	vote.sync.ballot.b32 	%r86, %p70, %r81;
	shfl.sync.up.b32	%r87|%p78, %r85, 2, 0, %r86;
	selp.b32 	%r88, 0, %r87, %p71;
	add.s32 	%r89, %r88, %r85;
	vote.sync.ballot.b32 	%r90, %p68, %r81;
	shfl.sync.up.b32	%r91|%p80, %r89, 4, 0, %r90;
	selp.b32 	%r92, 0, %r91, %p69;
	add.s32 	%r93, %r92, %r89;
	vote.sync.ballot.b32 	%r94, %p66, %r81;
	shfl.sync.up.b32	%r95|%p82, %r93, 8, 0, %r94;
	selp.b32 	%r96, 0, %r95, %p67;
	add.s32 	%r97, %r96, %r93;
	vote.sync.ballot.b32 	%r98, %p64, %r81;
	shfl.sync.up.b32	%r99|%p84, %r97, 16, 0, %r98;
	selp.b32 	%r100, 0, %r99, %p65;
	add.s32 	%r8, %r100, %r97;
	@%p74 bra 	$L__BB0_8;
	st.shared.u32 	[%r5+12], %r8;
$L__BB0_8:
	bar.sync 	0;
	setp.gt.u32 	%p85, %r1, 31;
	@%p85 bra 	$L__BB0_11;
	setp.gt.u32 	%p86, %r2, 15;
	setp.lt.u32 	%p87, %r2, 16;
	setp.gt.u32 	%p88, %r2, 7;
	setp.lt.u32 	%p89, %r2, 8;
	setp.gt.u32 	%p90, %r2, 3;
	setp.lt.u32 	%p91, %r2, 4;
	setp.gt.u32 	%p92, %r2, 1;
	setp.lt.u32 	%p93, %r2, 2;
	setp.ne.s32 	%p94, %r2, 0;
	setp.eq.s32 	%p95, %r2, 0;
	shl.b32 	%r101, %r2, 2;
	mov.u32 	%r102, _ZZ18compute_aggregatesPiS_S_E10aggregates;
	add.s32 	%r103, %r102, %r101;
	ld.shared.u32 	%r104, [%r103];
	mov.b32 	%r105, -1;
	vote.sync.ballot.b32 	%r106, %p94, %r105;
	shfl.sync.up.b32	%r107|%p97, %r104, 1, 0, %r106;
	selp.b32 	%r108, 0, %r107, %p95;
	add.s32 	%r109, %r108, %r104;
	vote.sync.ballot.b32 	%r110, %p92, %r105;
	shfl.sync.up.b32	%r111|%p99, %r109, 2, 0, %r110;
	selp.b32 	%r112, 0, %r111, %p93;
	add.s32 	%r113, %r112, %r109;
	vote.sync.ballot.b32 	%r114, %p90, %r105;
	shfl.sync.up.b32	%r115|%p101, %r113, 4, 0, %r114;
	selp.b32 	%r116, 0, %r115, %p91;
	add.s32 	%r117, %r116, %r113;
	vote.sync.ballot.b32 	%r118, %p88, %r105;
	shfl.sync.up.b32	%r119|%p103, %r117, 8, 0, %r118;
	selp.b32 	%r120, 0, %r119, %p89;
	add.s32 	%r121, %r120, %r117;
	vote.sync.ballot.b32 	%r122, %p86, %r105;
	shfl.sync.up.b32	%r123|%p105, %r121, 16, 0, %r122;
	selp.b32 	%r124, 0, %r123, %p87;
	add.s32 	%r9, %r124, %r121;
	setp.ne.s32 	%p106, %r1, 31;
	@%p106 bra 	$L__BB0_11;
	cvta.to.global.u64 	%rd6, %rd2;
	mul.wide.u32 	%rd7, %r3, 4;
	add.s64 	%rd8, %rd6, %rd7;
	st.global.u32 	[%rd8], %r9;
$L__BB0_11:
	ret;

}
	// .globl	_Z10prefix_sumPiS_S_
.visible .entry _Z10prefix_sumPiS_S_(
	.param .u64 .ptr .align 1 _Z10prefix_sumPiS_S__param_0,
	.param .u64 .ptr .align 1 _Z10prefix_sumPiS_S__param_1,
	.param .u64 .ptr .align 1 _Z10prefix_sumPiS_S__param_2
)
{
	.reg .pred 	%p<132>;
	.reg .b32 	%r<185>;
	.reg .b64 	%rd<9>;
	// demoted variable
	.shared .align 4 .b8 _ZZ10prefix_sumPiS_S_E10aggregates[64];
	ld.param.u64 	%rd3, [_Z10prefix_sumPiS_S__param_0];
	ld.param.u64 	%rd2, [_Z10prefix_sumPiS_S__param_2];
	cvta.to.global.u64 	%rd4, %rd3;
	mov.u32 	%r1, %tid.x;
	and.b32  	%r2, %r1, 31;
	shr.u32 	%r27, %r1, 5;
	mov.u32 	%r3, %ctaid.x;
	shl.b32 	%r28, %r3, 9;
	shl.b32 	%r29, %r27, 7;
	add.s32 	%r30, %r29, %r28;
	or.b32  	%r31, %r30, %r2;
	setp.ne.s32 	%p4, %r2, 31;
	mul.wide.s32 	%rd5, %r31, 4;
	add.s64 	%rd1, %rd4, %rd5;
	ld.global.u32 	%r32, [%rd1];
	setp.eq.s32 	%p5, %r2, 0;
	setp.ne.s32 	%p6, %r2, 0;
	mov.b32 	%r33, -1;
	vote.sync.ballot.b32 	%r34, %p6, %r33;
	shfl.sync.up.b32	%r35|%p8, %r32, 1, 0, %r34;
	selp.b32 	%r36, 0, %r35, %p5;
	add.s32 	%r37, %r36, %r32;
	setp.lt.u32 	%p9, %r2, 2;
	setp.gt.u32 	%p10, %r2, 1;
	vote.sync.ballot.b32 	%r38, %p10, %r33;
	shfl.sync.up.b32	%r39|%p12, %r37, 2, 0, %r38;
	selp.b32 	%r40, 0, %r39, %p9;
	add.s32 	%r41, %r40, %r37;
	setp.lt.u32 	%p13, %r2, 4;
	setp.gt.u32 	%p14, %r2, 3;
	vote.sync.ballot.b32 	%r42, %p14, %r33;
	shfl.sync.up.b32	%r43|%p16, %r41, 4, 0, %r42;
	selp.b32 	%r44, 0, %r43, %p13;
	add.s32 	%r45, %r44, %r41;
	setp.lt.u32 	%p17, %r2, 8;
	setp.gt.u32 	%p18, %r2, 7;
	vote.sync.ballot.b32 	%r46, %p18, %r33;
	shfl.sync.up.b32	%r47|%p20, %r45, 8, 0, %r46;
	selp.b32 	%r48, 0, %r47, %p17;
	add.s32 	%r49, %r48, %r45;
	setp.lt.u32 	%p21, %r2, 16;
	setp.gt.u32 	%p22, %r2, 15;
	vote.sync.ballot.b32 	%r50, %p22, %r33;
	shfl.sync.up.b32	%r51|%p24, %r49, 16, 0, %r50;
	selp.b32 	%r52, 0, %r51, %p21;
	add.s32 	%r4, %r52, %r49;
	shl.b32 	%r53, %r27, 4;
	mov.u32 	%r54, _ZZ10prefix_sumPiS_S_E10aggregates;
	add.s32 	%r5, %r54, %r53;
	@%p4 bra 	$L__BB1_2;
	st.shared.u32 	[%r5], %r4;
$L__BB1_2:
	setp.gt.u32 	%p25, %r2, 15;
	setp.lt.u32 	%p26, %r2, 16;
	setp.gt.u32 	%p27, %r2, 7;
	setp.lt.u32 	%p28, %r2, 8;
	setp.gt.u32 	%p29, %r2, 3;
	setp.lt.u32 	%p30, %r2, 4;
	setp.gt.u32 	%p31, %r2, 1;
	setp.lt.u32 	%p32, %r2, 2;
	setp.ne.s32 	%p33, %r2, 0;
	setp.eq.s32 	%p34, %r2, 0;
	setp.ne.s32 	%p35, %r2, 31;
	ld.global.u32 	%r55, [%rd1+128];
	mov.b32 	%r56, -1;
	vote.sync.ballot.b32 	%r57, %p33, %r56;
	shfl.sync.up.b32	%r58|%p37, %r55, 1, 0, %r57;
	selp.b32 	%r59, 0, %r58, %p34;
	add.s32 	%r60, %r59, %r55;
	vote.sync.ballot.b32 	%r61, %p31, %r56;
	shfl.sync.up.b32	%r62|%p39, %r60, 2, 0, %r61;
	selp.b32 	%r63, 0, %r62, %p32;
	add.s32 	%r64, %r63, %r60;
	vote.sync.ballot.b32 	%r65, %p29, %r56;
	shfl.sync.up.b32	%r66|%p41, %r64, 4, 0, %r65;
	selp.b32 	%r67, 0, %r66, %p30;
	add.s32 	%r68, %r67, %r64;
	vote.sync.ballot.b32 	%r69, %p27, %r56;
	shfl.sync.up.b32	%r70|%p43, %r68, 8, 0, %r69;
	selp.b32 	%r71, 0, %r70, %p28;
	add.s32 	%r72, %r71, %r68;
	vote.sync.ballot.b32 	%r73, %p25, %r56;
	shfl.sync.up.b32	%r74|%p45, %r72, 16, 0, %r73;
	selp.b32 	%r75, 0, %r74, %p26;
	add.s32 	%r6, %r75, %r72;
	@%p35 bra 	$L__BB1_4;
	st.shared.u32 	[%r5+4], %r6;
$L__BB1_4:
	setp.gt.u32 	%p46, %r2, 15;
	setp.lt.u32 	%p47, %r2, 16;
	setp.gt.u32 	%p48, %r2, 7;
	setp.lt.u32 	%p49, %r2, 8;
	setp.gt.u32 	%p50, %r2, 3;
	setp.lt.u32 	%p51, %r2, 4;
	setp.gt.u32 	%p52, %r2, 1;
	setp.lt.u32 	%p53, %r2, 2;
	setp.ne.s32 	%p54, %r2, 0;
	setp.eq.s32 	%p55, %r2, 0;
	setp.ne.s32 	%p56, %r2, 31;
	ld.global.u32 	%r76, [%rd1+256];
	mov.b32 	%r77, -1;
	vote.sync.ballot.b32 	%r78, %p54, %r77;
	shfl.sync.up.b32	%r79|%p58, %r76, 1, 0, %r78;
	selp.b32 	%r80, 0, %r79, %p55;
	add.s32 	%r81, %r80, %r76;
	vote.sync.ballot.b32 	%r82, %p52, %r77;
	shfl.sync.up.b32	%r83|%p60, %r81, 2, 0, %r82;
	selp.b32 	%r84, 0, %r83, %p53;
	add.s32 	%r85, %r84, %r81;
	vote.sync.ballot.b32 	%r86, %p50, %r77;
	shfl.sync.up.b32	%r87|%p62, %r85, 4, 0, %r86;
	selp.b32 	%r88, 0, %r87, %p51;
	add.s32 	%r89, %r88, %r85;
	vote.sync.ballot.b32 	%r90, %p48, %r77;
	shfl.sync.up.b32	%r91|%p64, %r89, 8, 0, %r90;
	selp.b32 	%r92, 0, %r91, %p49;
	add.s32 	%r93, %r92, %r89;
	vote.sync.ballot.b32 	%r94, %p46, %r77;
	shfl.sync.up.b32	%r95|%p66, %r93, 16, 0, %r94;
	selp.b32 	%r96, 0, %r95, %p47;
	add.s32 	%r7, %r96, %r93;
	@%p56 bra 	$L__BB1_6;
	st.shared.u32 	[%r5+8], %r7;
$L__BB1_6:
	setp.gt.u32 	%p67, %r2, 15;
	setp.lt.u32 	%p68, %r2, 16;
	setp.gt.u32 	%p69, %r2, 7;
	setp.lt.u32 	%p70, %r2, 8;
	setp.gt.u32 	%p71, %r2, 3;
	setp.lt.u32 	%p72, %r2, 4;
	setp.gt.u32 	%p73, %r2, 1;
	setp.lt.u32 	%p74, %r2, 2;
	setp.ne.s32 	%p75, %r2, 0;
	setp.eq.s32 	%p76, %r2, 0;
	setp.ne.s32 	%p77, %r2, 31;
	ld.global.u32 	%r97, [%rd1+384];
	mov.b32 	%r98, -1;
	vote.sync.ballot.b32 	%r99, %p75, %r98;
	shfl.sync.up.b32	%r100|%p79, %r97, 1, 0, %r99;
	selp.b32 	%r101, 0, %r100, %p76;
	add.s32 	%r102, %r101, %r97;
	vote.sync.ballot.b32 	%r103, %p73, %r98;
	shfl.sync.up.b32	%r104|%p81, %r102, 2, 0, %r103;
	selp.b32 	%r105, 0, %r104, %p74;
	add.s32 	%r106, %r105, %r102;
	vote.sync.ballot.b32 	%r107, %p71, %r98;
	shfl.sync.up.b32	%r108|%p83, %r106, 4, 0, %r107;
	selp.b32 	%r109, 0, %r108, %p72;
	add.s32 	%r110, %r109, %r106;
	vote.sync.ballot.b32 	%r111, %p69, %r98;
	shfl.sync.up.b32	%r112|%p85, %r110, 8, 0, %r111;
	selp.b32 	%r113, 0, %r112, %p70;
	add.s32 	%r114, %r113, %r110;
	vote.sync.ballot.b32 	%r115, %p67, %r98;
	shfl.sync.up.b32	%r116|%p87, %r114, 16, 0, %r115;
	selp.b32 	%r117, 0, %r116, %p68;
	add.s32 	%r8, %r117, %r114;
	@%p77 bra 	$L__BB1_8;
	st.shared.u32 	[%r5+12], %r8;
$L__BB1_8:
	bar.sync 	0;
	setp.gt.u32 	%p88, %r1, 31;
	mov.b32 	%r178, 0;
	@%p88 bra 	$L__BB1_10;
	setp.gt.u32 	%p89, %r2, 15;
	setp.lt.u32 	%p90, %r2, 16;
	setp.gt.u32 	%p91, %r2, 7;
	setp.lt.u32 	%p92, %r2, 8;
	setp.gt.u32 	%p93, %r2, 3;
	setp.lt.u32 	%p94, %r2, 4;
	setp.gt.u32 	%p95, %r2, 1;
	setp.lt.u32 	%p96, %r2, 2;
	setp.ne.s32 	%p97, %r2, 0;
	setp.eq.s32 	%p98, %r2, 0;
	shl.b32 	%r119, %r2, 2;
	mov.u32 	%r120, _ZZ10prefix_sumPiS_S_E10aggregates;
	add.s32 	%r121, %r120, %r119;
	ld.shared.u32 	%r122, [%r121];
	mov.b32 	%r123, -1;
	vote.sync.ballot.b32 	%r124, %p97, %r123;
	shfl.sync.up.b32	%r125|%p100, %r122, 1, 0, %r124;
	selp.b32 	%r126, 0, %r125, %p98;
	add.s32 	%r127, %r126, %r122;
	vote.sync.ballot.b32 	%r128, %p95, %r123;
	shfl.sync.up.b32	%r129|%p102, %r127, 2, 0, %r128;
	selp.b32 	%r130, 0, %r129, %p96;
	add.s32 	%r131, %r130, %r127;
	vote.sync.ballot.b32 	%r132, %p93, %r123;
	shfl.sync.up.b32	%r133|%p104, %r131, 4, 0, %r132;
	selp.b32 	%r134, 0, %r133, %p94;
	add.s32 	%r135, %r134, %r131;
	vote.sync.ballot.b32 	%r136, %p91, %r123;
	shfl.sync.up.b32	%r137|%p106, %r135, 8, 0, %r136;
	selp.b32 	%r138, 0, %r137, %p92;
	add.s32 	%r139, %r138, %r135;
	vote.sync.ballot.b32 	%r140, %p89, %r123;
	shfl.sync.up.b32	%r141|%p108, %r139, 16, 0, %r140;
	selp.b32 	%r142, 0, %r141, %p90;
	add.s32 	%r178, %r142, %r139;
	st.shared.u32 	[%r121], %r178;
$L__BB1_10:
	bar.sync 	0;
	setp.eq.s32 	%p109, %r3, 0;
	mov.b32 	%r179, 0;
	@%p109 bra 	$L__BB1_12;
	add.s32 	%r144, %r3, -1;
	cvta.to.global.u64 	%rd6, %rd2;
	mul.wide.u32 	%rd7, %r144, 4;
	add.s64 	%rd8, %rd6, %rd7;
	ld.global.u32 	%r179, [%rd8];
$L__BB1_12:
	setp.lt.u32 	%p110, %r1, 32;
	@%p110 bra 	$L__BB1_22;
	setp.ne.s32 	%p111, %r2, 31;
	@%p111 bra 	$L__BB1_15;
	ld.shared.u32 	%r178, [%r5+-4];
$L__BB1_15:
	setp.ne.s32 	%p112, %r2, 31;
	setp.eq.s32 	%p113, %r2, 31;
	mov.b32 	%r145, -1;
	vote.sync.ballot.b32 	%r146, %p113, %r145;
	bar.warp.sync 	%r146;
	shfl.sync.idx.b32	%r181|%p115, %r178, 31, 31, -1;
	add.s32 	%r147, %r181, %r179;
	add.s32 	%r148, %r147, %r4;
	st.global.u32 	[%rd1], %r148;
	@%p112 bra 	$L__BB1_17;
	ld.shared.u32 	%r181, [%r5];
$L__BB1_17:
	setp.ne.s32 	%p116, %r2, 31;
	setp.eq.s32 	%p117, %r2, 31;
	mov.b32 	%r149, -1;
	vote.sync.ballot.b32 	%r150, %p117, %r149;
	bar.warp.sync 	%r150;
	shfl.sync.idx.b32	%r182|%p119, %r181, 31, 31, -1;
	add.s32 	%r151, %r182, %r179;
	add.s32 	%r152, %r151, %r6;
	st.global.u32 	[%rd1+128], %r152;
	@%p116 bra 	$L__BB1_19;
	ld.shared.u32 	%r182, [%r5+4];
$L__BB1_19:
	setp.ne.s32 	%p120, %r2, 31;
	setp.eq.s32 	%p121, %r2, 31;
	mov.b32 	%r153, -1;
	vote.sync.ballot.b32 	%r154, %p121, %r153;
	bar.warp.sync 	%r154;
	shfl.sync.idx.b32	%r183|%p123, %r182, 31, 31, -1;
	add.s32 	%r155, %r183, %r179;
	add.s32 	%r156, %r155, %r7;
	st.global.u32 	[%rd1+256], %r156;
	@%p120 bra 	$L__BB1_21;
	ld.shared.u32 	%r183, [%r5+8];
$L__BB1_21:
	setp.eq.s32 	%p124, %r2, 31;
	mov.b32 	%r157, -1;
	vote.sync.ballot.b32 	%r158, %p124, %r157;
	bar.warp.sync 	%r158;
	shfl.sync.idx.b32	%r184|%p1, %r183, 31, 31, -1;
	bra.uni 	$L__BB1_23;
$L__BB1_22:
	setp.eq.s32 	%p126, %r2, 31;
	add.s32 	%r159, %r4, %r179;
	st.global.u32 	[%rd1], %r159;
	ld.shared.u32 	%r160, [_ZZ10prefix_sumPiS_S_E10aggregates];
	selp.b32 	%r161, %r160, %r178, %p126;
	mov.b32 	%r162, -1;
	vote.sync.ballot.b32 	%r163, %p126, %r162;
	bar.warp.sync 	%r163;
	shfl.sync.idx.b32	%r164|%p128, %r161, 31, 31, -1;
	add.s32 	%r165, %r164, %r179;
	add.s32 	%r166, %r165, %r6;
	st.global.u32 	[%rd1+128], %r166;
	ld.shared.u32 	%r167, [_ZZ10prefix_sumPiS_S_E10aggregates+4];
	selp.b32 	%r168, %r167, %r164, %p126;
	vote.sync.ballot.b32 	%r169, %p126, %r162;
	bar.warp.sync 	%r169;
	shfl.sync.idx.b32	%r170|%p130, %r168, 31, 31, -1;
	add.s32 	%r171, %r170, %r179;
	add.s32 	%r172, %r171, %r7;
	st.global.u32 	[%rd1+256], %r172;
	ld.shared.u32 	%r173, [_ZZ10prefix_sumPiS_S_E10aggregates+8];
	selp.b32 	%r174, %r173, %r170, %p126;
	vote.sync.ballot.b32 	%r175, %p126, %r162;
	bar.warp.sync 	%r175;
	shfl.sync.idx.b32	%r184|%p2, %r174, 31, 31, -1;
$L__BB1_23:
	add.s32 	%r176, %r184, %r179;
	add.s32 	%r177, %r176, %r8;
	st.global.u32 	[%rd1+384], %r177;
	ret;

}
	// .globl	_Z21add_global_aggregatesPiS_S_
.visible .entry _Z21add_global_aggregatesPiS_S_(
	.param .u64 .ptr .align 1 _Z21add_global_aggregatesPiS_S__param_0,
	.param .u64 .ptr .align 1 _Z21add_global_aggregatesPiS_S__param_1,
	.param .u64 .ptr .align 1 _Z21add_global_aggregatesPiS_S__param_2
)
{
	.reg .b32 	%r<24>;
	.reg .b64 	%rd<9>;

	ld.param.u64 	%rd1, [_Z21add_global_aggregatesPiS_S__param_0];
	ld.param.u64 	%rd2, [_Z21add_global_aggregatesPiS_S__param_2];
	cvta.to.global.u64 	%rd3, %rd2;
	mov.u32 	%r1, %tid.x;
	and.b32  	%r2, %r1, 31;
	shr.u32 	%r3, %r1, 5;
	mov.u32 	%r4, %ctaid.x;
	mul.lo.s32 	%r5, %r4, 640;
	or.b32  	%r6, %r5, %r2;
	mul.wide.u32 	%rd4, %r4, 4;
	add.s64 	%rd5, %rd3, %rd4;
	mad.lo.s32 	%r7, %r3, 160, %r6;
	add.s32 	%r8, %r7, 640;
	cvta.to.global.u64 	%rd6, %rd1;
	ld.global.u32 	%r9, [%rd5];
	mul.wide.s32 	%rd7, %r8, 4;
	add.s64 	%rd8, %rd6, %rd7;
	ld.global.u32 	%r10, [%rd8];
	add.s32 	%r11, %r10, %r9;
	st.global.u32 	[%rd8], %r11;
	ld.global.u32 	%r12, [%rd5];
	ld.global.u32 	%r13, [%rd8+128];
	add.s32 	%r14, %r13, %r12;
	st.global.u32 	[%rd8+128], %r14;
	ld.global.u32 	%r15, [%rd5];
	ld.global.u32 	%r16, [%rd8+256];
	add.s32 	%r17, %r16, %r15;
	st.global.u32 	[%rd8+256], %r17;
	ld.global.u32 	%r18, [%rd5];
	ld.global.u32 	%r19, [%rd8+384];
	add.s32 	%r20, %r19, %r18;
	st.global.u32 	[%rd8+384], %r20;
	ld.global.u32 	%r21, [%rd5];
	ld.global.u32 	%r22, [%rd8+512];
	add.s32 	%r23, %r22, %r21;
	st.global.u32 	[%rd8+512], %r23;
	ret;

}
	// .globl	_Z11kogge_stonePiS_S_
.visible .entry _Z11kogge_stonePiS_S_(
	.param .u64 .ptr .align 1 _Z11kogge_stonePiS_S__param_0,
	.param .u64 .ptr .align 1 _Z11kogge_stonePiS_S__param_1,
	.param .u64 .ptr .align 1 _Z11kogge_stonePiS_S__param_2
)
{
	.reg .pred 	%p<42>;
	.reg .b32 	%r<133>;
	.reg .b64 	%rd<21>;
	// demoted variable
	.shared .align 4 .b8 _ZZ11kogge_stonePiS_S_E3arr[2560];
	ld.param.u64 	%rd7, [_Z11kogge_stonePiS_S__param_0];
	ld.param.u64 	%rd8, [_Z11kogge_stonePiS_S__param_1];
	ld.param.u64 	%rd9, [_Z11kogge_stonePiS_S__param_2];
	cvta.to.global.u64 	%rd1, %rd8;
	cvta.to.global.u64 	%rd10, %rd7;
	cvta.to.global.u64 	%rd11, %rd9;
	ld.global.u32 	%r1, [%rd11];
	ld.global.u32 	%r2, [%rd10];
	mov.u32 	%r3, %ctaid.x;
	mul.lo.s32 	%r4, %r3, 640;
	mov.u32 	%r5, %tid.x;
	add.s32 	%r46, %r4, %r5;
	add.s32 	%r6, %r46, %r1;
	setp.ge.u32 	%p1, %r6, %r2;
	mul.wide.u32 	%rd12, %r6, 4;
	add.s64 	%rd2, %rd1, %rd12;
	shl.b32 	%r47, %r5, 2;
	mov.u32 	%r48, _ZZ11kogge_stonePiS_S_E3arr;
	add.s32 	%r7, %r48, %r47;
	@%p1 bra 	$L__BB3_2;
	ld.global.u32 	%r49, [%rd2];
	st.shared.u32 	[%r7], %r49;
$L__BB3_2:
	add.s32 	%r8, %r6, 128;
	setp.ge.u32 	%p2, %r8, %r2;
	mul.wide.u32 	%rd13, %r8, 4;
	add.s64 	%rd3, %rd1, %rd13;
	@%p2 bra 	$L__BB3_4;
	ld.global.u32 	%r50, [%rd3];
	st.shared.u32 	[%r7+512], %r50;
$L__BB3_4:
	add.s32 	%r9, %r6, 256;
	setp.ge.u32 	%p3, %r9, %r2;
	mul.wide.u32 	%rd14, %r9, 4;
	add.s64 	%rd4, %rd1, %rd14;
	@%p3 bra 	$L__BB3_6;
	ld.global.u32 	%r51, [%rd4];
	st.shared.u32 	[%r7+1024], %r51;
$L__BB3_6:
	add.s32 	%r10, %r6, 384;
	setp.ge.u32 	%p4, %r10, %r2;
	mul.wide.u32 	%rd15, %r10, 4;
	add.s64 	%rd5, %rd1, %rd15;
	@%p4 bra 	$L__BB3_8;
	ld.global.u32 	%r52, [%rd5];
	st.shared.u32 	[%r7+1536], %r52;
$L__BB3_8:
	add.s32 	%r11, %r6, 512;
	setp.ge.u32 	%p5, %r11, %r2;
	mul.wide.u32 	%rd16, %r11, 4;
	add.s64 	%rd6, %rd1, %rd16;
	@%p5 bra 	$L__BB3_10;
	ld.global.u32 	%r53, [%rd6];
	st.shared.u32 	[%r7+2048], %r53;
$L__BB3_10:
	bar.sync 	0;
	add.s32 	%r58, %r47, %r48;
	add.s32 	%r116, %r58, 512;
	mov.b32 	%r117, 0;
$L__BB3_11:
	setp.eq.s32 	%p6, %r5, 0;
	@%p6 bra 	$L__BB3_13;
	ld.shared.u32 	%r119, [%r116+-516];
$L__BB3_13:
	bar.sync 	0;
	@%p6 bra 	$L__BB3_15;
	ld.shared.u32 	%r59, [%r116+-512];
	add.s32 	%r60, %r59, %r119;
	st.shared.u32 	[%r116+-512], %r60;
$L__BB3_15:
	setp.lt.u32 	%p8, %r5, 2;
	bar.sync 	0;
	@%p8 bra 	$L__BB3_17;
	ld.shared.u32 	%r119, [%r116+-520];
$L__BB3_17:
	bar.sync 	0;
	@%p8 bra 	$L__BB3_19;
	ld.shared.u32 	%r61, [%r116+-512];
	add.s32 	%r62, %r61, %r119;
	st.shared.u32 	[%r116+-512], %r62;
$L__BB3_19:
	setp.lt.u32 	%p10, %r5, 4;
	bar.sync 	0;
	@%p10 bra 	$L__BB3_21;
	ld.shared.u32 	%r119, [%r116+-528];
$L__BB3_21:
	bar.sync 	0;
	@%p10 bra 	$L__BB3_23;
	ld.shared.u32 	%r63, [%r116+-512];
	add.s32 	%r64, %r63, %r119;
	st.shared.u32 	[%r116+-512], %r64;
$L__BB3_23:
	setp.lt.u32 	%p12, %r5, 8;
	bar.sync 	0;
	@%p12 bra 	$L__BB3_25;
	ld.shared.u32 	%r119, [%r116+-544];
$L__BB3_25:
	bar.sync 	0;
	@%p12 bra 	$L__BB3_27;
	ld.shared.u32 	%r65, [%r116+-512];
	add.s32 	%r66, %r65, %r119;
	st.shared.u32 	[%r116+-512], %r66;
$L__BB3_27:
	setp.lt.u32 	%p14, %r5, 16;
	bar.sync 	0;
	@%p14 bra 	$L__BB3_29;
	ld.shared.u32 	%r119, [%r116+-576];
$L__BB3_29:
	bar.sync 	0;
	@%p14 bra 	$L__BB3_31;
	ld.shared.u32 	%r67, [%r116+-512];
	add.s32 	%r68, %r67, %r119;
	st.shared.u32 	[%r116+-512], %r68;
$L__BB3_31:
	setp.lt.u32 	%p16, %r5, 32;
	bar.sync 	0;
	@%p16 bra 	$L__BB3_33;
	ld.shared.u32 	%r119, [%r116+-640];
$L__BB3_33:
	bar.sync 	0;
	@%p16 bra 	$L__BB3_35;
	ld.shared.u32 	%r69, [%r116+-512];
	add.s32 	%r70, %r69, %r119;
	st.shared.u32 	[%r116+-512], %r70;
$L__BB3_35:
	setp.lt.u32 	%p18, %r5, 64;
	bar.sync 	0;
	@%p18 bra 	$L__BB3_37;
	ld.shared.u32 	%r119, [%r116+-768];
$L__BB3_37:
	bar.sync 	0;
	@%p18 bra 	$L__BB3_39;
	ld.shared.u32 	%r71, [%r116+-512];
	add.s32 	%r72, %r71, %r119;
	st.shared.u32 	[%r116+-512], %r72;
$L__BB3_39:
	bar.sync 	0;
	setp.gt.u32 	%p20, %r117, 511;
	@%p20 bra 	$L__BB3_69;
	@%p6 bra 	$L__BB3_42;
	ld.shared.u32 	%r119, [%r116+-4];
$L__BB3_42:
	bar.sync 	0;
	@%p6 bra 	$L__BB3_44;
	ld.shared.u32 	%r102, [%r116];
	add.s32 	%r103, %r102, %r119;
	st.shared.u32 	[%r116], %r103;
$L__BB3_44:
	bar.sync 	0;
	@%p8 bra 	$L__BB3_46;
	ld.shared.u32 	%r119, [%r116+-8];
$L__BB3_46:
	bar.sync 	0;
	@%p8 bra 	$L__BB3_48;
	ld.shared.u32 	%r104, [%r116];
	add.s32 	%r105, %r104, %r119;
	st.shared.u32 	[%r116], %r105;
$L__BB3_48:
	bar.sync 	0;
	@%p10 bra 	$L__BB3_50;
	ld.shared.u32 	%r119, [%r116+-16];
$L__BB3_50:
	bar.sync 	0;
	@%p10 bra 	$L__BB3_52;
	ld.shared.u32 	%r106, [%r116];
	add.s32 	%r107, %r106, %r119;
	st.shared.u32 	[%r116], %r107;
$L__BB3_52:
	bar.sync 	0;
	@%p12 bra 	$L__BB3_54;
	ld.shared.u32 	%r119, [%r116+-32];
$L__BB3_54:
	bar.sync 	0;
	@%p12 bra 	$L__BB3_56;
	ld.shared.u32 	%r108, [%r116];
	add.s32 	%r109, %r108, %r119;
	st.shared.u32 	[%r116], %r109;
$L__BB3_56:
	bar.sync 	0;
	@%p14 bra 	$L__BB3_58;
	ld.shared.u32 	%r119, [%r116+-64];
$L__BB3_58:
	setp.lt.u32 	%p37, %r5, 16;
	bar.sync 	0;
	@%p37 bra 	$L__BB3_60;
	ld.shared.u32 	%r110, [%r116];
	add.s32 	%r111, %r110, %r119;
	st.shared.u32 	[%r116], %r111;
$L__BB3_60:
	setp.lt.u32 	%p38, %r5, 32;
	bar.sync 	0;
	@%p38 bra 	$L__BB3_62;
	ld.shared.u32 	%r119, [%r116+-128];
$L__BB3_62:
	bar.sync 	0;
	@%p38 bra 	$L__BB3_64;
	ld.shared.u32 	%r112, [%r116];
	add.s32 	%r113, %r112, %r119;
	st.shared.u32 	[%r116], %r113;
$L__BB3_64:
	setp.lt.u32 	%p40, %r5, 64;
	bar.sync 	0;
	@%p40 bra 	$L__BB3_66;
	ld.shared.u32 	%r119, [%r116+-256];
$L__BB3_66:
	bar.sync 	0;
	@%p40 bra 	$L__BB3_68;
	ld.shared.u32 	%r114, [%r116];
	add.s32 	%r115, %r114, %r119;
	st.shared.u32 	[%r116], %r115;
$L__BB3_68:
	bar.sync 	0;
	add.s32 	%r117, %r117, 256;
	add.s32 	%r116, %r116, 1024;
	bra.uni 	$L__BB3_11;
$L__BB3_69:
	setp.ge.u32 	%p21, %r6, %r2;
	ld.shared.u32 	%r73, [_ZZ11kogge_stonePiS_S_E3arr+508];
	ld.shared.u32 	%r74, [%r7+512];
	add.s32 	%r75, %r74, %r73;
	st.shared.u32 	[%r7+512], %r75;
	bar.sync 	0;
	ld.shared.u32 	%r76, [_ZZ11kogge_stonePiS_S_E3arr+1020];
	ld.shared.u32 	%r77, [%r7+1024];
	add.s32 	%r78, %r77, %r76;
	st.shared.u32 	[%r7+1024], %r78;
	bar.sync 	0;
	ld.shared.u32 	%r79, [_ZZ11kogge_stonePiS_S_E3arr+1532];
	ld.shared.u32 	%r80, [%r7+1536];
	add.s32 	%r81, %r80, %r79;
	st.shared.u32 	[%r7+1536], %r81;
	bar.sync 	0;
	ld.shared.u32 	%r82, [_ZZ11kogge_stonePiS_S_E3arr+2044];
	ld.shared.u32 	%r83, [%r7+2048];
	add.s32 	%r84, %r83, %r82;
	st.shared.u32 	[%r7+2048], %r84;
	bar.sync 	0;
	@%p21 bra 	$L__BB3_71;
	ld.shared.u32 	%r85, [%r7];
	st.global.u32 	[%rd2], %r85;
$L__BB3_71:
	setp.ge.u32 	%p22, %r8, %r2;
	@%p22 bra 	$L__BB3_73;
	ld.shared.u32 	%r86, [%r7+512];
	st.global.u32 	[%rd3], %r86;
$L__BB3_73:
	setp.ge.u32 	%p23, %r9, %r2;
	@%p23 bra 	$L__BB3_75;
	ld.shared.u32 	%r87, [%r7+1024];
	st.global.u32 	[%rd4], %r87;
$L__BB3_75:
	setp.ge.u32 	%p24, %r10, %r2;
	@%p24 bra 	$L__BB3_77;
	ld.shared.u32 	%r88, [%r7+1536];
	st.global.u32 	[%rd5], %r88;
$L__BB3_77:
	setp.ge.u32 	%p25, %r11, %r2;
	@%p25 bra 	$L__BB3_79;
	ld.shared.u32 	%r89, [%r7+2048];
	st.global.u32 	[%rd6], %r89;
$L__BB3_79:
	setp.ne.s32 	%p26, %r5, 0;
	bar.sync 	0;
	@%p26 bra 	$L__BB3_83;
	add.s32 	%r90, %r4, %r1;
	add.s32 	%r91, %r90, 640;
	setp.gt.u32 	%p27, %r91, %r2;
	@%p27 bra 	$L__BB3_82;
	ld.shared.u32 	%r92, [_ZZ11kogge_stonePiS_S_E3arr+2556];
	add.s32 	%r93, %r2, %r3;
	mul.wide.u32 	%rd17, %r93, 4;
	add.s64 	%rd18, %rd1, %rd17;
	st.global.u32 	[%rd18], %r92;
	bra.uni 	$L__BB3_83;
$L__BB3_82:
	not.b32 	%r94, %r1;
	mad.lo.s32 	%r95, %r3, -640, %r94;
	add.s32 	%r96, %r95, %r2;
	shl.b32 	%r97, %r96, 2;
	add.s32 	%r99, %r48, %r97;
	ld.shared.u32 	%r100, [%r99];
	add.s32 	%r101, %r2, %r3;
	mul.wide.u32 	%rd19, %r101, 4;
	add.s64 	%rd20, %rd1, %rd19;
	st.global.u32 	[%rd20], %r100;
$L__BB3_83:
	ret;

}
	// .globl	_Z12add_constantPiS_S_
.visible .entry _Z12add_constantPiS_S_(
	.param .u64 .ptr .align 1 _Z12add_constantPiS_S__param_0,
	.param .u64 .ptr .align 1 _Z12add_constantPiS_S__param_1,
	.param .u64 .ptr .align 1 _Z12add_constantPiS_S__param_2
)
{
	.reg .pred 	%p<7>;
	.reg .b32 	%r<29>;
	.reg .b64 	%rd<22>;

	ld.param.u64 	%rd3, [_Z12add_constantPiS_S__param_0];
	ld.param.u64 	%rd4, [_Z12add_constantPiS_S__param_1];
	ld.param.u64 	%rd5, [_Z12add_constantPiS_S__param_2];
	cvta.to.global.u64 	%rd1, %rd4;
	cvta.to.global.u64 	%rd6, %rd3;
	cvta.to.global.u64 	%rd7, %rd5;
	ld.global.u32 	%r1, [%rd7];
	mov.u32 	%r2, %ctaid.x;
	ld.global.s32 	%rd2, [%rd6];
	setp.eq.s32 	%p1, %r2, 0;
	mov.b32 	%r28, 0;
	@%p1 bra 	$L__BB4_2;
	cvt.u64.u32 	%rd8, %r2;
	add.s64 	%rd9, %rd2, %rd8;
	shl.b64 	%rd10, %rd9, 2;
	add.s64 	%rd11, %rd1, %rd10;
	ld.global.u32 	%r28, [%rd11+-4];
$L__BB4_2:
	cvt.u32.u64 	%r11, %rd2;
	mov.u32 	%r12, %tid.x;
	mad.lo.s32 	%r13, %r2, 640, %r12;
	add.s32 	%r5, %r13, %r1;
	setp.ge.u32 	%p2, %r5, %r11;
	@%p2 bra 	$L__BB4_4;
	mul.wide.u32 	%rd12, %r5, 4;
	add.s64 	%rd13, %rd1, %rd12;
	ld.global.u32 	%r14, [%rd13];
	add.s32 	%r15, %r14, %r28;
	st.global.u32 	[%rd13], %r15;
$L__BB4_4:
	add.s32 	%r6, %r5, 128;
	setp.ge.u32 	%p3, %r6, %r11;
	@%p3 bra 	$L__BB4_6;
	mul.wide.u32 	%rd14, %r6, 4;
	add.s64 	%rd15, %rd1, %rd14;
	ld.global.u32 	%r17, [%rd15];
	add.s32 	%r18, %r17, %r28;
	st.global.u32 	[%rd15], %r18;
$L__BB4_6:
	add.s32 	%r7, %r5, 256;
	setp.ge.u32 	%p4, %r7, %r11;
	@%p4 bra 	$L__BB4_8;
	mul.wide.u32 	%rd16, %r7, 4;
	add.s64 	%rd17, %rd1, %rd16;
	ld.global.u32 	%r20, [%rd17];
	add.s32 	%r21, %r20, %r28;
	st.global.u32 	[%rd17], %r21;
$L__BB4_8:
	add.s32 	%r8, %r5, 384;
	setp.ge.u32 	%p5, %r8, %r11;
	@%p5 bra 	$L__BB4_10;
	mul.wide.u32 	%rd18, %r8, 4;
	add.s64 	%rd19, %rd1, %rd18;
	ld.global.u32 	%r23, [%rd19];
	add.s32 	%r24, %r23, %r28;
	st.global.u32 	[%rd19], %r24;
$L__BB4_10:
	add.s32 	%r9, %r5, 512;
	setp.ge.u32 	%p6, %r9, %r11;
	@%p6 bra 	$L__BB4_12;
	mul.wide.u32 	%rd20, %r9, 4;
	add.s64 	%rd21, %rd1, %rd20;
	ld.global.u32 	%r26, [%rd21];
	add.s32 	%r27, %r26, %r28;
	st.global.u32 	[%rd21], %r27;
$L__BB4_12:
	ret;

}
	// .globl	_Z7print_dPiS_S_
.visible .entry _Z7print_dPiS_S_(
	.param .u64 .ptr .align 1 _Z7print_dPiS_S__param_0,
	.param .u64 .ptr .align 1 _Z7print_dPiS_S__param_1,
	.param .u64 .ptr .align 1 _Z7print_dPiS_S__param_2
)
{
	.local .align 8 .b8 	__local_depot5[8];
	.reg .b64 	%SP;
	.reg .b64 	%SPL;
	.reg .pred 	%p<3>;
	.reg .b32 	%r<17>;
	.reg .b64 	%rd<20>;

	mov.u64 	%SPL, __local_depot5;
	cvta.local.u64 	%SP, %SPL;
	ld.param.u64 	%rd4, [_Z7print_dPiS_S__param_0];
	ld.param.u64 	%rd5, [_Z7print_dPiS_S__param_1];
	ld.param.u64 	%rd6, [_Z7print_dPiS_S__param_2];
	cvta.to.global.u64 	%rd1, %rd6;
	cvta.to.global.u64 	%rd2, %rd4;
	cvta.to.global.u64 	%rd7, %rd5;
	add.u64 	%rd8, %SP, 0;
	add.u64 	%rd3, %SPL, 0;
	ld.global.u32 	%r4, [%rd7];
	mul.wide.s32 	%rd9, %r4, 4;
	add.s64 	%rd10, %rd2, %rd9;
	ld.global.u32 	%r5, [%rd10];
	st.local.u32 	[%rd3], %r5;
	mov.u64 	%rd11, $str;
	cvta.global.u64 	%rd12, %rd11;
	{ // callseq 0, 0
	.param .b64 param0;
	st.param.b64 	[param0], %rd12;
	.param .b64 param1;
	st.param.b64 	[param1], %rd8;
	.param .b32 retval0;
	call.uni (retval0), 
	vprintf, 
	(
	param0, 
	param1
	);
	ld.param.b32 	%r6, [retval0];
	} // callseq 0
	ld.global.u32 	%r8, [%rd7];
	add.s32 	%r16, %r8, 1;
	ld.global.u32 	%r9, [%rd1];
	setp.ge.s32 	%p1, %r16, %r9;
	@%p1 bra 	$L__BB5_3;
	mov.u64 	%rd15, $str$1;
$L__BB5_2:
	mul.wide.s32 	%rd13, %r16, 4;
	add.s64 	%rd14, %rd2, %rd13;
	ld.global.u32 	%r10, [%rd14];
	st.local.u32 	[%rd3], %r10;
	cvta.global.u64 	%rd16, %rd15;
	{ // callseq 1, 0
	.param .b64 param0;
	st.param.b64 	[param0], %rd16;
	.param .b64 param1;
	st.param.b64 	[param1], %rd8;
	.param .b32 retval0;
	call.uni (retval0), 
	vprintf, 
	(
	param0, 
	param1
	);
	ld.param.b32 	%r11, [retval0];
	} // callseq 1
	add.s32 	%r16, %r16, 1;
	ld.global.u32 	%r13, [%rd1];
	setp.lt.s32 	%p2, %r16, %r13;
	@%p2 bra 	$L__BB5_2;
$L__BB5_3:
	mov.u64 	%rd18, $str$2;
	cvta.global.u64 	%rd19, %rd18;
	{ // callseq 2, 0
	.param .b64 param0;
	st.param.b64 	[param0], %rd19;
	.param .b64 param1;
	st.param.b64 	[param1], 0;
	.param .b32 retval0;
	call.uni (retval0), 
	vprintf, 
	(
	param0, 
	param1
	);
	ld.param.b32 	%r14, [retval0];
	} // callseq 2
	ret;

}


// ===== COMPILED SASS (sm_100) =====

	.target	sm_100

	.elftype	@"ET_EXEC"


//--------------------- .note.nv.tkinfo           --------------------------
	.section	.note.nv.tkinfo,"",@"SHT_NOTE"
	.sectionflags	@"SHF_NOTE_NV_TKINFO"
	.tkinfo
        /*0018*/ 	.word	0x00000002
        /*0030*/ 	.string	""
        /*0030*/ 	.string	"ptxas"
        /*0030*/ 	.string	"Cuda compilation tools, release 13.0, V13.0.88"
        /*0030*/ 	.string	"Build cuda_13.0.r13.0/compiler.36424714_0"
        /*0030*/ 	.string	"-arch sm_100 -m 64 "



//--------------------- .note.nv.cuinfo           --------------------------
	.section	.note.nv.cuinfo,"",@"SHT_NOTE"
	.sectionflags	@"SHF_NOTE_NV_CUINFO"
        /*0018*/ 	.short	0x0002
        /*001a*/ 	.short	0x0064
        /*001c*/ 	.short	0x0082
	.zero		2


//--------------------- .nv.info                  --------------------------
	.section	.nv.info,"",@"SHT_CUDA_INFO"
	.align	4


	//----- nvinfo : EIATTR_REGCOUNT
	.align		4
        /*0000*/ 	.byte	0x04, 0x2f
        /*0002*/ 	.short	(.L_4 - .L_3)
	.align		4
.L_3:
        /*0004*/ 	.word	index@(_Z18compute_aggregatesPiS_S_)
        /*0008*/ 	.word	0x0000001b


	//----- nvinfo : EIATTR_FRAME_SIZE
	.align		4
.L_4:
        /*000c*/ 	.byte	0x04, 0x11
        /*000e*/ 	.short	(.L_6 - .L_5)
	.align		4
.L_5:
        /*0010*/ 	.word	index@(_Z18compute_aggregatesPiS_S_)
        /*0014*/ 	.word	0x00000000


	//----- nvinfo : EIATTR_REGCOUNT
	.align		4
.L_6:
        /*0018*/ 	.byte	0x04, 0x2f
        /*001a*/ 	.short	(.L_8 - .L_7)
	.align		4
.L_7:
        /*001c*/ 	.word	index@(_Z10prefix_sumPiS_S_)
        /*0020*/ 	.word	0x0000001a


	//----- nvinfo : EIATTR_FRAME_SIZE
	.align		4
.L_8:
        /*0024*/ 	.byte	0x04, 0x11
        /*0026*/ 	.short	(.L_10 - .L_9)
	.align		4
.L_9:
        /*0028*/ 	.word	index@(_Z10prefix_sumPiS_S_)
        /*002c*/ 	.word	0x00000000


	//----- nvinfo : EIATTR_REGCOUNT
	.align		4
.L_10:
        /*0030*/ 	.byte	0x04, 0x2f
        /*0032*/ 	.short	(.L_12 - .L_11)
	.align		4
.L_11:
        /*0034*/ 	.word	index@(_Z21add_global_aggregatesPiS_S_)
        /*0038*/ 	.word	0x00000010


	//----- nvinfo : EIATTR_FRAME_SIZE
	.align		4
.L_12:
        /*003c*/ 	.byte	0x04, 0x11
        /*003e*/ 	.short	(.L_14 - .L_13)
	.align		4
.L_13:
        /*0040*/ 	.word	index@(_Z21add_global_aggregatesPiS_S_)
        /*0044*/ 	.word	0x00000000


	//----- nvinfo : EIATTR_REGCOUNT
	.align		4
.L_14:
        /*0048*/ 	.byte	0x04, 0x2f
        /*004a*/ 	.short	(.L_16 - .L_15)
	.align		4
.L_15:
        /*004c*/ 	.word	index@(_Z11kogge_stonePiS_S_)
        /*0050*/ 	.word	0x00000020


	//----- nvinfo : EIATTR_FRAME_SIZE
	.align		4
.L_16:
        /*0054*/ 	.byte	0x04, 0x11
        /*0056*/ 	.short	(.L_18 - .L_17)
	.align		4
.L_17:
        /*0058*/ 	.word	index@(_Z11kogge_stonePiS_S_)
        /*005c*/ 	.word	0x00000000


	//----- nvinfo : EIATTR_REGCOUNT
	.align		4
.L_18:
        /*0060*/ 	.byte	0x04, 0x2f
        /*0062*/ 	.short	(.L_20 - .L_19)
	.align		4
.L_19:
        /*0064*/ 	.word	index@(_Z12add_constantPiS_S_)
        /*0068*/ 	.word	0x00000016


	//----- nvinfo : EIATTR_FRAME_SIZE
	.align		4
.L_20:
        /*006c*/ 	.byte	0x04, 0x11
        /*006e*/ 	.short	(.L_22 - .L_21)
	.align		4
.L_21:
        /*0070*/ 	.word	index@(_Z12add_constantPiS_S_)
        /*0074*/ 	.word	0x00000000


	//----- nvinfo : EIATTR_REGCOUNT
	.align		4
.L_22:
        /*0078*/ 	.byte	0x04, 0x2f
        /*007a*/ 	.short	(.L_24 - .L_23)
	.align		4
.L_23:
        /*007c*/ 	.word	index@(_Z7print_dPiS_S_)
        /*0080*/ 	.word	0x00000018


	//----- nvinfo : EIATTR_FRAME_SIZE
	.align		4
.L_24:
        /*0084*/ 	.byte	0x04, 0x11
        /*0086*/ 	.short	(.L_26 - .L_25)
	.align		4
.L_25:
        /*0088*/ 	.word	index@(_Z7print_dPiS_S_)
        /*008c*/ 	.word	0x00000008


	//----- nvinfo : EIATTR_MIN_STACK_SIZE
	.align		4
.L_26:
        /*0090*/ 	.byte	0x04, 0x12
        /*0092*/ 	.short	(.L_28 - .L_27)
	.align		4
.L_27:
        /*0094*/ 	.word	index@(_Z7print_dPiS_S_)
        /*0098*/ 	.word	0x00000008


	//----- nvinfo : EIATTR_MIN_STACK_SIZE
	.align		4
.L_28:
        /*009c*/ 	.byte	0x04, 0x12
        /*009e*/ 	.short	(.L_30 - .L_29)
	.align		4
.L_29:
        /*00a0*/ 	.word	index@(_Z12add_constantPiS_S_)
        /*00a4*/ 	.word	0x00000000


	//----- nvinfo : EIATTR_MIN_STACK_SIZE
	.align		4
.L_30:
        /*00a8*/ 	.byte	0x04, 0x12
        /*00aa*/ 	.short	(.L_32 - .L_31)
	.align		4
.L_31:
        /*00ac*/ 	.word	index@(_Z11kogge_stonePiS_S_)
        /*00b0*/ 	.word	0x00000000


	//----- nvinfo : EIATTR_MIN_STACK_SIZE
	.align		4
.L_32:
        /*00b4*/ 	.byte	0x04, 0x12
        /*00b6*/ 	.short	(.L_34 - .L_33)
	.align		4
.L_33:
        /*00b8*/ 	.word	index@(_Z21add_global_aggregatesPiS_S_)
        /*00bc*/ 	.word	0x00000000


	//----- nvinfo : EIATTR_MIN_STACK_SIZE
	.align		4
.L_34:
        /*00c0*/ 	.byte	0x04, 0x12
        /*00c2*/ 	.short	(.L_36 - .L_35)
	.align		4
.L_35:
        /*00c4*/ 	.word	index@(_Z10prefix_sumPiS_S_)
        /*00c8*/ 	.word	0x00000000


	//----- nvinfo : EIATTR_MIN_STACK_SIZE
	.align		4
.L_36:
        /*00cc*/ 	.byte	0x04, 0x12
        /*00ce*/ 	.short	(.L_38 - .L_37)
	.align		4
.L_37:
        /*00d0*/ 	.word	index@(_Z18compute_aggregatesPiS_S_)
        /*00d4*/ 	.word	0x00000000
.L_38:


//--------------------- .nv.compat                --------------------------
	.section	.nv.compat,"",@"SHT_CUDA_COMPAT_INFO"
	.align	4
        /*0000*/ 	.byte	0x02, 0x09, 0x00, 0x00, 0x02, 0x02, 0x01, 0x00, 0x02, 0x05, 0x05, 0x00, 0x03, 0x07, 0x01, 0x01
        /*0010*/ 	.byte	0x02, 0x03, 0x00, 0x00, 0x02, 0x06, 0x01, 0x00, 0x04, 0x0b, 0x08, 0x00, 0x09, 0x00, 0x00, 0x00
        /*0020*/ 	.byte	0x00, 0x00, 0x00, 0x00


//--------------------- .nv.info._Z7print_dPiS_S_ --------------------------
	.section	.nv.info._Z7print_dPiS_S_,"",@"SHT_CUDA_INFO"
	.sectionflags	@""
	.align	4


	//----- nvinfo : EIATTR_CUDA_API_VERSION
	.align		4
        /*0000*/ 	.byte	0x04, 0x37
        /*0002*/ 	.short	(.L_40 - .L_39)
.L_39:
        /*0004*/ 	.word	0x00000082


	//----- nvinfo : EIATTR_KPARAM_INFO
	.align		4
.L_40:
        /*0008*/ 	.byte	0x04, 0x17
        /*000a*/ 	.short	(.L_42 - .L_41)
.L_41:
        /*000c*/ 	.word	0x00000000
        /*0010*/ 	.short	0x0002
        /*0012*/ 	.short	0x0010
        /*0014*/ 	.byte	0x00, 0xf5, 0x21, 0x00


	//----- nvinfo : EIATTR_KPARAM_INFO
	.align		4
.L_42:
        /*0018*/ 	.byte	0x04, 0x17
        /*001a*/ 	.short	(.L_44 - .L_43)
.L_43:
        /*001c*/ 	.word	0x00000000
        /*0020*/ 	.short	0x0001
        /*0022*/ 	.short	0x0008
        /*0024*/ 	.byte	0x00, 0xf5, 0x21, 0x00


	//----- nvinfo : EIATTR_KPARAM_INFO
	.align		4
.L_44:
        /*0028*/ 	.byte	0x04, 0x17
        /*002a*/ 	.short	(.L_46 - .L_45)
.L_45:
        /*002c*/ 	.word	0x00000000
        /*0030*/ 	.short	0x0000
        /*0032*/ 	.short	0x0000
        /*0034*/ 	.byte	0x00, 0xf5, 0x21, 0x00


	//----- nvinfo : EIATTR_SPARSE_MMA_MASK
	.align		4
.L_46:
        /*0038*/ 	.byte	0x03, 0x50
        /*003a*/ 	.short	0x0000


	//----- nvinfo : EIATTR_MAXREG_COUNT
	.align		4
        /*003c*/ 	.byte	0x03, 0x1b
        /*003e*/ 	.short	0x00ff


	//----- nvinfo : EIATTR_EXTERNS
	.align		4
        /*0040*/ 	.byte	0x04, 0x0f
        /*0042*/ 	.short	(.L_48 - .L_47)


	//   ....[0]....
	.align		4
.L_47:
        /*0044*/ 	.word	index@(vprintf)


	//----- nvinfo : EIATTR_MERCURY_ISA_VERSION
	.align		4
.L_48:
        /*0048*/ 	.byte	0x03, 0x5f
        /*004a*/ 	.short	0x0101


	//----- nvinfo : EIATTR_VRC_CTA_INIT_COUNT
	.align		4
        /*004c*/ 	.byte	0x02, 0x4a
	.zero		1
	.zero		1


	//----- nvinfo : EIATTR_SYSCALL_OFFSETS
	.align		4
        /*0050*/ 	.byte	0x04, 0x46
        /*0052*/ 	.short	(.L_50 - .L_49)


	//   ....[0]....
.L_49:
        /*0054*/ 	.word	0x00000150


	//   ....[1]....
        /*0058*/ 	.word	0x000002a0


	//   ....[2]....
        /*005c*/ 	.word	0x00000380


	//----- nvinfo : EIATTR_EXIT_INSTR_OFFSETS
	.align		4
.L_50:
        /*0060*/ 	.byte	0x04, 0x1c
        /*0062*/ 	.short	(.L_52 - .L_51)


	//   ....[0]....
.L_51:
        /*0064*/ 	.word	0x00000390


	//----- nvinfo : EIATTR_CRS_STACK_SIZE
	.align		4
.L_52:
        /*0068*/ 	.byte	0x04, 0x1e
        /*006a*/ 	.short	(.L_54 - .L_53)
.L_53:
        /*006c*/ 	.word	0x00000000


	//----- nvinfo : EIATTR_CBANK_PARAM_SIZE
	.align		4
.L_54:
        /*0070*/ 	.byte	0x03, 0x19
        /*0072*/ 	.short	0x0018


	//----- nvinfo : EIATTR_PARAM_CBANK
	.align		4
        /*0074*/ 	.byte	0x04, 0x0a
        /*0076*/ 	.short	(.L_56 - .L_55)
	.align		4
.L_55:
        /*0078*/ 	.word	index@(.nv.constant0._Z7print_dPiS_S_)
        /*007c*/ 	.short	0x0380
        /*007e*/ 	.short	0x0018


	//----- nvinfo : EIATTR_SW_WAR
	.align		4
.L_56:
        /*0080*/ 	.byte	0x04, 0x36
        /*0082*/ 	.short	(.L_58 - .L_57)
.L_57:
        /*0084*/ 	.word	0x00000008
.L_58:


//--------------------- .nv.info._Z12add_constantPiS_S_ --------------------------
	.section	.nv.info._Z12add_constantPiS_S_,"",@"SHT_CUDA_INFO"
	.sectionflags	@""
	.align	4


	//----- nvinfo : EIATTR_CUDA_API_VERSION
	.align		4
        /*0000*/ 	.byte	0x04, 0x37
        /*0002*/ 	.short	(.L_60 - .L_59)
.L_59:
        /*0004*/ 	.word	0x00000082


	//----- nvinfo : EIATTR_KPARAM_INFO
	.align		4
.L_60:
        /*0008*/ 	.byte	0x04, 0x17
        /*000a*/ 	.short	(.L_62 - .L_61)
.L_61:
        /*000c*/ 	.word	0x00000000
        /*0010*/ 	.short	0x0002
        /*0012*/ 	.short	0x0010
        /*0014*/ 	.byte	0x00, 0xf5, 0x21, 0x00


	//----- nvinfo : EIATTR_KPARAM_INFO
	.align		4
.L_62:
        /*0018*/ 	.byte	0x04, 0x17
        /*001a*/ 	.short	(.L_64 - .L_63)
.L_63:
        /*001c*/ 	.word	0x00000000
        /*0020*/ 	.short	0x0001
        /*0022*/ 	.short	0x0008
        /*0024*/ 	.byte	0x00, 0xf5, 0x21, 0x00


	//----- nvinfo : EIATTR_KPARAM_INFO
	.align		4
.L_64:
        /*0028*/ 	.byte	0x04, 0x17
        /*002a*/ 	.short	(.L_66 - .L_65)
.L_65:
        /*002c*/ 	.word	0x00000000
        /*0030*/ 	.short	0x0000
        /*0032*/ 	.short	0x0000
        /*0034*/ 	.byte	0x00, 0xf5, 0x21, 0x00


	//----- nvinfo : EIATTR_SPARSE_MMA_MASK
	.align		4
.L_66:
        /*0038*/ 	.byte	0x03, 0x50
        /*003a*/ 	.short	0x0000


	//----- nvinfo : EIATTR_MAXREG_COUNT
	.align		4
        /*003c*/ 	.byte	0x03, 0x1b
        /*003e*/ 	.short	0x00ff


	//----- nvinfo : EIATTR_MERCURY_ISA_VERSION
	.align		4
        /*0040*/ 	.byte	0x03, 0x5f
        /*0042*/ 	.short	0x0101


	//----- nvinfo : EIATTR_VRC_CTA_INIT_COUNT
	.align		4
        /*0044*/ 	.byte	0x02, 0x4a
	.zero		1
	.zero		1


	//----- nvinfo : EIATTR_EXIT_INSTR_OFFSETS
	.align		4
        /*0048*/ 	.byte	0x04, 0x1c
        /*004a*/ 	.short	(.L_68 - .L_67)


	//   ....[0]....
.L_67:
        /*004c*/ 	.word	0x00000320


	//   ....[1]....
        /*0050*/ 	.word	0x00000380


	//----- nvinfo : EIATTR_CRS_STACK_SIZE
	.align		4
.L_68:
        /*0054*/ 	.byte	0x04, 0x1e
        /*0056*/ 	.short	(.L_70 - .L_69)
.L_69:
        /*0058*/ 	.word	0x00000000


	//----- nvinfo : EIATTR_CBANK_PARAM_SIZE
	.align		4
.L_70:
        /*005c*/ 	.byte	0x03, 0x19
        /*005e*/ 	.short	0x0018


	//----- nvinfo : EIATTR_PARAM_CBANK
	.align		4
        /*0060*/ 	.byte	0x04, 0x0a
        /*0062*/ 	.short	(.L_72 - .L_71)
	.align		4
.L_71:
        /*0064*/ 	.word	index@(.nv.constant0._Z12add_constantPiS_S_)
        /*0068*/ 	.short	0x0380
        /*006a*/ 	.short	0x0018


	//----- nvinfo : EIATTR_SW_WAR
	.align		4
.L_72:
        /*006c*/ 	.byte	0x04, 0x36
        /*006e*/ 	.short	(.L_74 - .L_73)
.L_73:
        /*0070*/ 	.word	0x00000008
.L_74:


//--------------------- .nv.info._Z11kogge_stonePiS_S_ --------------------------
	.section	.nv.info._Z11kogge_stonePiS_S_,"",@"SHT_CUDA_INFO"
	.sectionflags	@""
	.align	4


	//----- nvinfo : EIATTR_CUDA_API_VERSION
	.align		4
        /*0000*/ 	.byte	0x04, 0x37
        /*0002*/ 	.short	(.L_76 - .L_75)
.L_75:
        /*0004*/ 	.word	0x00000082


	//----- nvinfo : EIATTR_KPARAM_INFO
	.align		4
.L_76:
        /*0008*/ 	.byte	0x04, 0x17
        /*000a*/ 	.short	(.L_78 - .L_77)
.L_77:
        /*000c*/ 	.word	0x00000000
        /*0010*/ 	.short	0x0002
        /*0012*/ 	.short	0x0010
        /*0014*/ 	.byte	0x00, 0xf5, 0x21, 0x00


	//----- nvinfo : EIATTR_KPARAM_INFO
	.align		4
.L_78:
        /*0018*/ 	.byte	0x04, 0x17
        /*001a*/ 	.short	(.L_80 - .L_79)
.L_79:
        /*001c*/ 	.word	0x00000000
        /*0020*/ 	.short	0x0001
        /*0022*/ 	.short	0x0008
        /*0024*/ 	.byte	0x00, 0xf5, 0x21, 0x00


	//----- nvinfo : EIATTR_KPARAM_INFO
	.align		4
.L_80:
        /*0028*/ 	.byte	0x04, 0x17
        /*002a*/ 	.short	(.L_82 - .L_81)
.L_81:
        /*002c*/ 	.word	0x00000000
        /*0030*/ 	.short	0x0000
        /*0032*/ 	.short	0x0000
        /*0034*/ 	.byte	0x00, 0xf5, 0x21, 0x00


	//----- nvinfo : EIATTR_SPARSE_MMA_MASK
	.align		4
.L_82:
        /*0038*/ 	.byte	0x03, 0x50
        /*003a*/ 	.short	0x0000


	//----- nvinfo : EIATTR_MAXREG_COUNT
	.align		4
        /*003c*/ 	.byte	0x03, 0x1b
        /*003e*/ 	.short	0x00ff


	//----- nvinfo : EIATTR_NUM_BARRIERS
	.align		4
        /*0040*/ 	.byte	0x02, 0x4c
        /*0042*/ 	.byte	0x01
	.zero		1


	//----- nvinfo : EIATTR_MERCURY_ISA_VERSION
	.align		4
        /*0044*/ 	.byte	0x03, 0x5f
        /*0046*/ 	.short	0x0101


	//----- nvinfo : EIATTR_VRC_CTA_INIT_COUNT
	.align		4
        /*0048*/ 	.byte	0x02, 0x4a
	.zero		1
	.zero		1


	//----- nvinfo : EIATTR_EXIT_INSTR_OFFSETS
	.align		4
        /*004c*/ 	.byte	0x04, 0x1c
        /*004e*/ 	.short	(.L_84 - .L_83)


	//   ....[0]....
.L_83:
        /*0050*/ 	.word	0x00000b50


	//   ....[1]....
        /*0054*/ 	.word	0x00000be0


	//   ....[2]....
        /*0058*/ 	.word	0x00000c80


	//----- nvinfo : EIATTR_CBANK_PARAM_SIZE
	.align		4
.L_84:
        /*005c*/ 	.byte	0x03, 0x19
        /*005e*/ 	.short	0x0018


	//----- nvinfo : EIATTR_PARAM_CBANK
	.align		4
        /*0060*/ 	.byte	0x04, 0x0a
        /*0062*/ 	.short	(.L_86 - .L_85)
	.align		4
.L_85:
        /*0064*/ 	.word	index@(.nv.constant0._Z11kogge_stonePiS_S_)
        /*0068*/ 	.short	0x0380
        /*006a*/ 	.short	0x0018


	//----- nvinfo : EIATTR_SW_WAR
	.align		4
.L_86:
        /*006c*/ 	.byte	0x04, 0x36
        /*006e*/ 	.short	(.L_88 - .L_87)
.L_87:
        /*0070*/ 	.word	0x00000008
.L_88:


//--------------------- .nv.info._Z21add_global_aggregatesPiS_S_ --------------------------
	.section	.nv.info._Z21add_global_aggregatesPiS_S_,"",@"SHT_CUDA_INFO"
	.sectionflags	@""
	.align	4


	//----- nvinfo : EIATTR_CUDA_API_VERSION
	.align		4
        /*0000*/ 	.byte	0x04, 0x37
        /*0002*/ 	.short	(.L_90 - .L_89)
.L_89:
        /*0004*/ 	.word	0x00000082


	//----- nvinfo : EIATTR_KPARAM_INFO
	.align		4
.L_90:
        /*0008*/ 	.byte	0x04, 0x17
        /*000a*/ 	.short	(.L_92 - .L_91)
.L_91:
        /*000c*/ 	.word	0x00000000
        /*0010*/ 	.short	0x0002
        /*0012*/ 	.short	0x0010
        /*0014*/ 	.byte	0x00, 0xf5, 0x21, 0x00


	//----- nvinfo : EIATTR_KPARAM_INFO
	.align		4
.L_92:
        /*0018*/ 	.byte	0x04, 0x17
        /*001a*/ 	.short	(.L_94 - .L_93)
.L_93:
        /*001c*/ 	.word	0x00000000
        /*0020*/ 	.short	0x0001
        /*0022*/ 	.short	0x0008
        /*0024*/ 	.byte	0x00, 0xf5, 0x21, 0x00


	//----- nvinfo : EIATTR_KPARAM_INFO
	.align		4
.L_94:
        /*0028*/ 	.byte	0x04, 0x17
        /*002a*/ 	.short	(.L_96 - .L_95)
.L_95:
        /*002c*/ 	.word	0x00000000
        /*0030*/ 	.short	0x0000
        /*0032*/ 	.short	0x0000
        /*0034*/ 	.byte	0x00, 0xf5, 0x21, 0x00


	//----- nvinfo : EIATTR_SPARSE_MMA_MASK
	.align		4
.L_96:
        /*0038*/ 	.byte	0x03, 0x50
        /*003a*/ 	.short	0x0000


	//----- nvinfo : EIATTR_MAXREG_COUNT
	.align		4
        /*003c*/ 	.byte	0x03, 0x1b
        /*003e*/ 	.short	0x00ff


	//----- nvinfo : EIATTR_MERCURY_ISA_VERSION
	.align		4
        /*0040*/ 	.byte	0x03, 0x5f
        /*0042*/ 	.short	0x0101


	//----- nvinfo : EIATTR_VRC_CTA_INIT_COUNT
	.align		4
        /*0044*/ 	.byte	0x02, 0x4a
	.zero		1
	.zero		1


	//----- nvinfo : EIATTR_EXIT_INSTR_OFFSETS
	.align		4
        /*0048*/ 	.byte	0x04, 0x1c
        /*004a*/ 	.short	(.L_98 - .L_97)


	//   ....[0]....
.L_97:
        /*004c*/ 	.word	0x00000210


	//----- nvinfo : EIATTR_CBANK_PARAM_SIZE
	.align		4
.L_98:
        /*0050*/ 	.byte	0x03, 0x19
        /*0052*/ 	.short	0x0018


	//----- nvinfo : EIATTR_PARAM_CBANK
	.align		4
        /*0054*/ 	.byte	0x04, 0x0a
        /*0056*/ 	.short	(.L_100 - .L_99)
	.align		4
.L_99:
        /*0058*/ 	.word	index@(.nv.constant0._Z21add_global_aggregatesPiS_S_)
        /*005c*/ 	.short	0x0380
        /*005e*/ 	.short	0x0018


	//----- nvinfo : EIATTR_SW_WAR
	.align		4
.L_100:
        /*0060*/ 	.byte	0x04, 0x36
        /*0062*/ 	.short	(.L_102 - .L_101)
.L_101:
        /*0064*/ 	.word	0x00000008
.L_102:


//--------------------- .nv.info._Z10prefix_sumPiS_S_ --------------------------
	.section	.nv.info._Z10prefix_sumPiS_S_,"",@"SHT_CUDA_INFO"
	.sectionflags	@""
	.align	4


	//----- nvinfo : EIATTR_CUDA_API_VERSION
	.align		4
        /*0000*/ 	.byte	0x04, 0x37
        /*0002*/ 	.short	(.L_104 - .L_103)
.L_103:
        /*0004*/ 	.word	0x00000082


	//----- nvinfo : EIATTR_KPARAM_INFO
	.align		4
.L_104:
        /*0008*/ 	.byte	0x04, 0x17
        /*000a*/ 	.short	(.L_106 - .L_105)
.L_105:
        /*000c*/ 	.word	0x00000000
        /*0010*/ 	.short	0x0002
        /*0012*/ 	.short	0x0010
        /*0014*/ 	.byte	0x00, 0xf5, 0x21, 0x00


	//----- nvinfo : EIATTR_KPARAM_INFO
	.align		4
.L_106:
        /*0018*/ 	.byte	0x04, 0x17
        /*001a*/ 	.short	(.L_108 - .L_107)
.L_107:
        /*001c*/ 	.word	0x00000000
        /*0020*/ 	.short	0x0001
        /*0022*/ 	.short	0x0008
        /*0024*/ 	.byte	0x00, 0xf5, 0x21, 0x00


	//----- nvinfo : EIATTR_KPARAM_INFO
	.align		4
.L_108:
        /*0028*/ 	.byte	0x04, 0x17
        /*002a*/ 	.short	(.L_110 - .L_109)
.L_109:
        /*002c*/ 	.word	0x00000000
        /*0030*/ 	.short	0x0000
        /*0032*/ 	.short	0x0000
        /*0034*/ 	.byte	0x00, 0xf5, 0x21, 0x00


	//----- nvinfo : EIATTR_SPARSE_MMA_MASK
	.align		4
.L_110:
        /*0038*/ 	.byte	0x03, 0x50
        /*003a*/ 	.short	0x0000


	//----- nvinfo : EIATTR_MAXREG_COUNT
	.align		4
        /*003c*/ 	.byte	0x03, 0x1b
        /*003e*/ 	.short	0x00ff


	//----- nvinfo : EIATTR_NUM_BARRIERS
	.align		4
        /*0040*/ 	.byte	0x02, 0x4c
        /*0042*/ 	.byte	0x01
	.zero		1


	//----- nvinfo : EIATTR_MERCURY_ISA_VERSION
	.align		4
        /*0044*/ 	.byte	0x03, 0x5f
        /*0046*/ 	.short	0x0101


	//----- nvinfo : EIATTR_COOP_GROUP_MASK_REGIDS
	.align		4
        /*0048*/ 	.byte	0x04, 0x29
        /*004a*/ 	.short	(.L_112 - .L_111)


	//   ....[0]....
.L_111:
        /*004c*/ 	.word	0xffffffff


	//   ....[1]....
        /*0050*/ 	.word	0xffffffff


	//   ....[2]....
        /*0054*/ 	.word	0xffffffff


	//   ....[3]....
        /*0058*/ 	.word	0xffffffff


	//   ....[4]....
        /*005c*/ 	.word	0xffffffff


	//   ....[5]....
        /*0060*/ 	.word	0xffffffff


	//   ....[6]....
        /*0064*/ 	.word	0x05000007


	//   ....[7]....
        /*0068*/ 	.word	0x05000011


	//   ....[8]....
        /*006c*/ 	.word	0x0500000d


	//   ....[9]....
        /*0070*/ 	.word	0x05000015


	//   ....[10]....
        /*0074*/ 	.word	0xffffffff


	//   ....[11]....
        /*0078*/ 	.word	0xffffffff


	//   ....[12]....
        /*007c*/ 	.word	0x0500000e


	//   ....[13]....
        /*0080*/ 	.word	0x05000006


	//   ....[14]....
        /*0084*/ 	.word	0x0500000a


	//   ....[15]....
        /*0088*/ 	.word	0x05000012


	//   ....[16]....
        /*008c*/ 	.word	0xffffffff


	//   ....[17]....
        /*0090*/ 	.word	0xffffffff


	//   ....[18]....
        /*0094*/ 	.word	0xffffffff


	//   ....[19]....
        /*0098*/ 	.word	0xffffffff


	//   ....[20]....
        /*009c*/ 	.word	0x05000007


	//   ....[21]....
        /*00a0*/ 	.word	0x0500000d


	//   ....[22]....
        /*00a4*/ 	.word	0x05000011


	//   ....[23]....
        /*00a8*/ 	.word	0x05000015


	//   ....[24]....
        /*00ac*/ 	.word	0xffffffff


	//   ....[25]....
        /*00b0*/ 	.word	0xffffffff


	//   ....[26]....
        /*00b4*/ 	.word	0xffffffff


	//   ....[27]....
        /*00b8*/ 	.word	0xffffffff


	//   ....[28]....
        /*00bc*/ 	.word	0x05000006


	//   ....[29]....
        /*00c0*/ 	.word	0x0500000a


	//   ....[30]....
        /*00c4*/ 	.word	0x0500000e


	//   ....[31]....
        /*00c8*/ 	.word	0x05000012


	//   ....[32]....
        /*00cc*/ 	.word	0xffffffff


	//   ....[33]....
        /*00d0*/ 	.word	0xffffffff


	//   ....[34]....
        /*00d4*/ 	.word	0xffffffff


	//   ....[35]....
        /*00d8*/ 	.word	0xffffffff


	//   ....[36]....
        /*00dc*/ 	.word	0x05000007


	//   ....[37]....
        /*00e0*/ 	.word	0x0500000d


	//   ....[38]....
        /*00e4*/ 	.word	0x05000011


	//   ....[39]....
        /*00e8*/ 	.word	0x05000015


	//   ....[40]....
        /*00ec*/ 	.word	0xffffffff


	//   ....[41]....
        /*00f0*/ 	.word	0x0500000c


	//   ....[42]....
        /*00f4*/ 	.word	0xffffffff


	//   ....[43]....
        /*00f8*/ 	.word	0x0500000c


	//   ....[44]....
        /*00fc*/ 	.word	0xffffffff


	//   ....[45]....
        /*0100*/ 	.word	0x0500000c


	//   ....[46]....
        /*0104*/ 	.word	0xffffffff


	//   ....[47]....
        /*0108*/ 	.word	0x0500000c


	//   ....[48]....
        /*010c*/ 	.word	0xffffffff


	//   ....[49]....
        /*0110*/ 	.word	0x0500000c


	//   ....[50]....
        /*0114*/ 	.word	0xffffffff


	//   ....[51]....
        /*0118*/ 	.word	0x0500000c


	//   ....[52]....
        /*011c*/ 	.word	0xffffffff


	//   ....[53]....
        /*0120*/ 	.word	0xffffffff


	//   ....[54]....
        /*0124*/ 	.word	0x0500000c


	//   ....[55]....
        /*0128*/ 	.word	0xffffffff


	//   ....[56]....
        /*012c*/ 	.word	0xffffffff


	//   ....[57]....
        /*0130*/ 	.word	0x0500000c


	//   ....[58]....
        /*0134*/ 	.word	0xffffffff


	//   ....[59]....
        /*0138*/ 	.word	0xffffffff


	//   ....[60]....
        /*013c*/ 	.word	0x0500000c


	//   ....[61]....
        /*0140*/ 	.word	0xffffffff


	//   ....[62]....
        /*0144*/ 	.word	0xffffffff


	//   ....[63]....
        /*0148*/ 	.word	0x0500000c


	//   ....[64]....
        /*014c*/ 	.word	0xffffffff


	//   ....[65]....
        /*0150*/ 	.word	0xffffffff


	//   ....[66]....
        /*0154*/ 	.word	0x0500000c


	//   ....[67]....
        /*0158*/ 	.word	0xffffffff


	//   ....[68]....
        /*015c*/ 	.word	0xffffffff


	//   ....[69]....
        /*0160*/ 	.word	0x0500000c


	//   ....[70]....
        /*0164*/ 	.word	0xffffffff


	//   ....[71]....
        /*0168*/ 	.word	0x0500000c


	//   ....[72]....
        /*016c*/ 	.word	0x0500000c


	//   ....[73]....
        /*0170*/ 	.word	0x0500000c


	//   ....[74]....
        /*0174*/ 	.word	0x0500000c


	//   ....[75]....
        /*0178*/ 	.word	0x0500000c


	//   ....[76]....
        /*017c*/ 	.word	0x0500000c


	//   ....[77]....
        /*0180*/ 	.word	0x0500000c


	//   ....[78]....
        /*0184*/ 	.word	0x0500000c


	//   ....[79]....
        /*0188*/ 	.word	0x0500000c


	//   ....[80]....
        /*018c*/ 	.word	0x0500000c


	//   ....[81]....
        /*0190*/ 	.word	0x0500000c


	//   ....[82]....
        /*0194*/ 	.word	0x0500000c


	//   ....[83]....
        /*0198*/ 	.word	0x0500000c


	//   ....[84]....
        /*019c*/ 	.word	0x0500000c


	//   ....[85]....
        /*01a0*/ 	.word	0x0500000c


	//   ....[86]....
        /*01a4*/ 	.word	0x0500000c


	//   ....[87]....
        /*01a8*/ 	.word	0x0500000c


	//   ....[88]....
        /*01ac*/ 	.word	0x0500000c


	//   ....[89]....
        /*01b0*/ 	.word	0x0500000c


	//   ....[90]....
        /*01b4*/ 	.word	0x0500000c


	//   ....[91]....
        /*01b8*/ 	.word	0x0500000c


	//   ....[92]....
        /*01bc*/ 	.word	0x0500000c


	//   ....[93]....
        /*01c0*/ 	.word	0x0500000c


	//   ....[94]....
        /*01c4*/ 	.word	0x0500000c


	//   ....[95]....
        /*01c8*/ 	.word	0x0500000c


	//   ....[96]....
        /*01cc*/ 	.word	0x0500000c


	//   ....[97]....
        /*01d0*/ 	.word	0x0500000c


	//   ....[98]....
        /*01d4*/ 	.word	0x0500000c


	//   ....[99]....
        /*01d8*/ 	.word	0x0500000c


	//   ....[100]....
        /*01dc*/ 	.word	0x0500000c


	//   ....[101]....
        /*01e0*/ 	.word	0x0500000c


	//----- nvinfo : EIATTR_COOP_GROUP_INSTR_OFFSETS
	.align		4
.L_112:
        /*01e4*/ 	.byte	0x04, 0x28
        /*01e6*/ 	.short	(.L_114 - .L_113)


	//   ....[0]....
.L_113:
        /*01e8*/ 	.word	0x00000100


	//   ....[1]....
        /*01ec*/ 	.word	0x00000110


	//   ....[2]....
        /*01f0*/ 	.word	0x00000120


	//   ....[3]....
        /*01f4*/ 	.word	0x00000130


	//   ....[4]....
        /*01f8*/ 	.word	0x00000170


	//   ....[5]....
        /*01fc*/ 	.word	0x00000180


	//   ....[6]....
        /*0200*/ 	.word	0x00000210


	//   ....[7]....
        /*0204*/ 	.word	0x00000220


	//   ....[8]....
        /*0208*/ 	.word	0x00000230


	//   ....[9]....
        /*020c*/ 	.word	0x00000240


	//   ....[10]....
        /*0210*/ 	.word	0x000002c0


	//   ....[11]....
        /*0214*/ 	.word	0x000002d0


	//   ....[12]....
        /*0218*/ 	.word	0x000002f0


	//   ....[13]....
        /*021c*/ 	.word	0x00000300


	//   ....[14]....
        /*0220*/ 	.word	0x00000310


	//   ....[15]....
        /*0224*/ 	.word	0x00000320


	//   ....[16]....
        /*0228*/ 	.word	0x000003c0


	//   ....[17]....
        /*022c*/ 	.word	0x000003e0


	//   ....[18]....
        /*0230*/ 	.word	0x00000400


	//   ....[19]....
        /*0234*/ 	.word	0x00000420


	//   ....[20]....
        /*0238*/ 	.word	0x00000430


	//   ....[21]....
        /*023c*/ 	.word	0x00000440


	//   ....[22]....
        /*0240*/ 	.word	0x00000450


	//   ....[23]....
        /*0244*/ 	.word	0x00000460


	//   ....[24]....
        /*0248*/ 	.word	0x000004e0


	//   ....[25]....
        /*024c*/ 	.word	0x00000500


	//   ....[26]....
        /*0250*/ 	.word	0x00000520


	//   ....[27]....
        /*0254*/ 	.word	0x00000540


	//   ....[28]....
        /*0258*/ 	.word	0x00000550


	//   ....[29]....
        /*025c*/ 	.word	0x00000560


	//   ....[30]....
        /*0260*/ 	.word	0x00000570


	//   ....[31]....
        /*0264*/ 	.word	0x00000580


	//   ....[32]....
        /*0268*/ 	.word	0x00000640


	//   ....[33]....
        /*026c*/ 	.word	0x00000650


	//   ....[34]....
        /*0270*/ 	.word	0x00000660


	//   ....[35]....
        /*0274*/ 	.word	0x00000670


	//   ....[36]....
        /*0278*/ 	.word	0x00000680


	//   ....[37]....
        /*027c*/ 	.word	0x00000690


	//   ....[38]....
        /*0280*/ 	.word	0x000006a0


	//   ....[39]....
        /*0284*/ 	.word	0x000006b0


	//   ....[40]....
        /*0288*/ 	.word	0x00000800


	//   ....[41]....
        /*028c*/ 	.word	0x00000830


	//   ....[42]....
        /*0290*/ 	.word	0x00000890


	//   ....[43]....
        /*0294*/ 	.word	0x000008c0


	//   ....[44]....
        /*0298*/ 	.word	0x00000920


	//   ....[45]....
        /*029c*/ 	.word	0x00000950


	//   ....[46]....
        /*02a0*/ 	.word	0x000009b0


	//   ....[47]....
        /*02a4*/ 	.word	0x000009e0


	//   ....[48]....
        /*02a8*/ 	.word	0x00000a40


	//   ....[49]....
        /*02ac*/ 	.word	0x00000a70


	//   ....[50]....
        /*02b0*/ 	.word	0x00000bb0


	//   ....[51]....
        /*02b4*/ 	.word	0x00000be0


	//   ....[52]....
        /*02b8*/ 	.word	0x00000c10


	//   ....[53]....
        /*02bc*/ 	.word	0x00000c20


	//   ....[54]....
        /*02c0*/ 	.word	0x00000c90


	//   ....[55]....
        /*02c4*/ 	.word	0x00000cc0


	//   ....[56]....
        /*02c8*/ 	.word	0x00000cd0


	//   ....[57]....
        /*02cc*/ 	.word	0x00000d40


	//   ....[58]....
        /*02d0*/ 	.word	0x00000d70


	//   ....[59]....
        /*02d4*/ 	.word	0x00000d80


	//   ....[60]....
        /*02d8*/ 	.word	0x00000df0


	//   ....[61]....
        /*02dc*/ 	.word	0x00000e20


	//   ....[62]....
        /*02e0*/ 	.word	0x00000eb0


	//   ....[63]....
        /*02e4*/ 	.word	0x00000ee0


	//   ....[64]....
        /*02e8*/ 	.word	0x00000f10


	//   ....[65]....
        /*02ec*/ 	.word	0x00000f20


	//   ....[66]....
        /*02f0*/ 	.word	0x00000f80


	//   ....[67]....
        /*02f4*/ 	.word	0x00000fb0


	//   ....[68]....
        /*02f8*/ 	.word	0x00000fc0


	//   ....[69]....
        /*02fc*/ 	.word	0x00001020


	//   ....[70]....
        /*0300*/ 	.word	0x00001050


	//   ....[71]....
        /*0304*/ 	.word	0x000010d0


	//   ....[72]....
        /*0308*/ 	.word	0x00001140


	//   ....[73]....
        /*030c*/ 	.word	0x000011c0


	//   ....[74]....
        /*0310*/ 	.word	0x00001240


	//   ....[75]....
        /*0314*/ 	.word	0x000012c0


	//   ....[76]....
        /*0318*/ 	.word	0x00001340


	//   ....[77]....
        /*031c*/ 	.word	0x000013c0


	//   ....[78]....
        /*0320*/ 	.word	0x00001440


	//   ....[79]....
        /*0324*/ 	.word	0x000014c0


	//   ....[80]....
        /*0328*/ 	.word	0x00001540


	//   ....[81]....
        /*032c*/ 	.word	0x000015b0


	//   ....[82]....
        /*0330*/ 	.word	0x00001600


	//   ....[83]....
        /*0334*/ 	.word	0x00001690


	//   ....[84]....
        /*0338*/ 	.word	0x00001730


	//   ....[85]....
        /*033c*/ 	.word	0x00001790


	//   ....[86]....
        /*0340*/ 	.word	0x00001820


	//   ....[87]....
        /*0344*/ 	.word	0x000018b0


	//   ....[88]....
        /*0348*/ 	.word	0x00001910


	//   ....[89]....
        /*034c*/ 	.word	0x000019b0


	//   ....[90]....
        /*0350*/ 	.word	0x00001a40


	//   ....[91]....
        /*0354*/ 	.word	0x00001aa0


	//   ....[92]....
        /*0358*/ 	.word	0x00001b40


	//   ....[93]....
        /*035c*/ 	.word	0x00001bb0


	//   ....[94]....
        /*0360*/ 	.word	0x00001c00


	//   ....[95]....
        /*0364*/ 	.word	0x00001ca0


	//   ....[96]....
        /*0368*/ 	.word	0x00001d30


	//   ....[97]....
        /*036c*/ 	.word	0x00001d80


	//   ....[98]....
        /*0370*/ 	.word	0x00001e20


	//   ....[99]....
        /*0374*/ 	.word	0x00001ec0


	//   ....[100]....
        /*0378*/ 	.word	0x00001f10


	//   ....[101]....
        /*037c*/ 	.word	0x00001fb0


	//----- nvinfo : EIATTR_VRC_CTA_INIT_COUNT
	.align		4
.L_114:
        /*0380*/ 	.byte	0x02, 0x4a
	.zero		1
	.zero		1


	//----- nvinfo : EIATTR_EXIT_INSTR_OFFSETS
	.align		4
        /*0384*/ 	.byte	0x04, 0x1c
        /*0386*/ 	.short	(.L_116 - .L_115)


	//   ....[0]....
.L_115:
        /*0388*/ 	.word	0x00001090


	//----- nvinfo : EIATTR_CRS_STACK_SIZE
	.align		4
.L_116:
        /*038c*/ 	.byte	0x04, 0x1e
        /*038e*/ 	.short	(.L_118 - .L_117)
.L_117:
        /*0390*/ 	.word	0x00000000


	//----- nvinfo : EIATTR_CBANK_PARAM_SIZE
	.align		4
.L_118:
        /*0394*/ 	.byte	0x03, 0x19
        /*0396*/ 	.short	0x0018


	//----- nvinfo : EIATTR_PARAM_CBANK
	.align		4
        /*0398*/ 	.byte	0x04, 0x0a
        /*039a*/ 	.short	(.L_120 - .L_119)
	.align		4
.L_119:
        /*039c*/ 	.word	index@(.nv.constant0._Z10prefix_sumPiS_S_)
        /*03a0*/ 	.short	0x0380
        /*03a2*/ 	.short	0x0018


	//----- nvinfo : EIATTR_SW_WAR
	.align		4
.L_120:
        /*03a4*/ 	.byte	0x04, 0x36
        /*03a6*/ 	.short	(.L_122 - .L_121)
.L_121:
        /*03a8*/ 	.word	0x00000008
.L_122:


//--------------------- .nv.info._Z18compute_aggregatesPiS_S_ --------------------------
	.section	.nv.info._Z18compute_aggregatesPiS_S_,"",@"SHT_CUDA_INFO"
	.sectionflags	@""
	.align	4


	//----- nvinfo : EIATTR_CUDA_API_VERSION
	.align		4
        /*0000*/ 	.byte	0x04, 0x37
        /*0002*/ 	.short	(.L_124 - .L_123)
.L_123:
        /*0004*/ 	.word	0x00000082


	//----- nvinfo : EIATTR_KPARAM_INFO
	.align		4
.L_124:
        /*0008*/ 	.byte	0x04, 0x17
        /*000a*/ 	.short	(.L_126 - .L_125)
.L_125:
        /*000c*/ 	.word	0x00000000
        /*0010*/ 	.short	0x0002
        /*0012*/ 	.short	0x0010
        /*0014*/ 	.byte	0x00, 0xf5, 0x21, 0x00


	//----- nvinfo : EIATTR_KPARAM_INFO
	.align		4
.L_126:
        /*0018*/ 	.byte	0x04, 0x17
        /*001a*/ 	.short	(.L_128 - .L_127)
.L_127:
        /*001c*/ 	.word	0x00000000
        /*0020*/ 	.short	0x0001
        /*0022*/ 	.short	0x0008
        /*0024*/ 	.byte	0x00, 0xf5, 0x21, 0x00


	//----- nvinfo : EIATTR_KPARAM_INFO
	.align		4
.L_128:
        /*0028*/ 	.byte	0x04, 0x17
        /*002a*/ 	.short	(.L_130 - .L_129)
.L_129:
        /*002c*/ 	.word	0x00000000
        /*0030*/ 	.short	0x0000
        /*0032*/ 	.short	0x0000
        /*0034*/ 	.byte	0x00, 0xf5, 0x21, 0x00


	//----- nvinfo : EIATTR_SPARSE_MMA_MASK
	.align		4
.L_130:
        /*0038*/ 	.byte	0x03, 0x50
        /*003a*/ 	.short	0x0000


	//----- nvinfo : EIATTR_MAXREG_COUNT
	.align		4
        /*003c*/ 	.byte	0x03, 0x1b
        /*003e*/ 	.short	0x00ff


	//----- nvinfo : EIATTR_NUM_BARRIERS
	.align		4
        /*0040*/ 	.byte	0x02, 0x4c
        /*0042*/ 	.byte	0x01
	.zero		1


	//----- nvinfo : EIATTR_MERCURY_ISA_VERSION
	.align		4
        /*0044*/ 	.byte	0x03, 0x5f
        /*0046*/ 	.short	0x0101


	//----- nvinfo : EIATTR_COOP_GROUP_MASK_REGIDS
	.align		4
        /*0048*/ 	.byte	0x04, 0x29
        /*004a*/ 	.short	(.L_132 - .L_131)


	//   ....[0]....
.L_131:
        /*004c*/ 	.word	0xffffffff


	//   ....[1]....
        /*0050*/ 	.word	0xffffffff


	//   ....[2]....
        /*0054*/ 	.word	0xffffffff


	//   ....[3]....
        /*0058*/ 	.word	0xffffffff


	//   ....[4]....
        /*005c*/ 	.word	0xffffffff


	//   ....[5]....
        /*0060*/ 	.word	0xffffffff


	//   ....[6]....
        /*0064*/ 	.word	0x0500000a


	//   ....[7]....
        /*0068*/ 	.word	0x0500000d


	//   ....[8]....
        /*006c*/ 	.word	0x05000011


	//   ....[9]....
        /*0070*/ 	.word	0x05000007


	//   ....[10]....
        /*0074*/ 	.word	0xffffffff


	//   ....[11]....
        /*0078*/ 	.word	0xffffffff


	//   ....[12]....
        /*007c*/ 	.word	0x05000010


	//   ....[13]....
        /*0080*/ 	.word	0x05000014


	//   ....[14]....
        /*0084*/ 	.word	0x05000004


	//   ....[15]....
        /*0088*/ 	.word	0x0500000c


	//   ....[16]....
        /*008c*/ 	.word	0xffffffff


	//   ....[17]....
        /*0090*/ 	.word	0xffffffff


	//   ....[18]....
        /*0094*/ 	.word	0xffffffff


	//   ....[19]....
        /*0098*/ 	.word	0xffffffff


	//   ....[20]....
        /*009c*/ 	.word	0x05000009


	//   ....[21]....
        /*00a0*/ 	.word	0x0500000f


	//   ....[22]....
        /*00a4*/ 	.word	0x05000013


	//   ....[23]....
        /*00a8*/ 	.word	0x05000005


	//   ....[24]....
        /*00ac*/ 	.word	0xffffffff


	//   ....[25]....
        /*00b0*/ 	.word	0xffffffff


	//   ....[26]....
        /*00b4*/ 	.word	0xffffffff


	//   ....[27]....
        /*00b8*/ 	.word	0xffffffff


	//   ....[28]....
        /*00bc*/ 	.word	0x05000004


	//   ....[29]....
        /*00c0*/ 	.word	0x0500000e


	//   ....[30]....
        /*00c4*/ 	.word	0x05000012


	//   ....[31]....
        /*00c8*/ 	.word	0x05000016


	//   ....[32]....
        /*00cc*/ 	.word	0xffffffff


	//   ....[33]....
        /*00d0*/ 	.word	0xffffffff


	//   ....[34]....
        /*00d4*/ 	.word	0xffffffff


	//   ....[35]....
        /*00d8*/ 	.word	0xffffffff


	//   ....[36]....
        /*00dc*/ 	.word	0x05000005


	//   ....[37]....
        /*00e0*/ 	.word	0x05000009


	//   ....[38]....
        /*00e4*/ 	.word	0x0500000f


	//   ....[39]....
        /*00e8*/ 	.word	0x05000013


	//   ....[40]....
        /*00ec*/ 	.word	0xffffffff


	//   ....[41]....
        /*00f0*/ 	.word	0xffffffff


	//   ....[42]....
        /*00f4*/ 	.word	0x05000002


	//   ....[43]....
        /*00f8*/ 	.word	0xffffffff


	//   ....[44]....
        /*00fc*/ 	.word	0xffffffff


	//   ....[45]....
        /*0100*/ 	.word	0x05000005


	//   ....[46]....
        /*0104*/ 	.word	0xffffffff


	//   ....[47]....
        /*0108*/ 	.word	0x05000006


	//   ....[48]....
        /*010c*/ 	.word	0x05000009


	//   ....[49]....
        /*0110*/ 	.word	0x05000005


	//----- nvinfo : EIATTR_COOP_GROUP_INSTR_OFFSETS
	.align		4
.L_132:
        /*0114*/ 	.byte	0x04, 0x28
        /*0116*/ 	.short	(.L_134 - .L_133)


	//   ....[0]....
.L_133:
        /*0118*/ 	.word	0x00000100


	//   ....[1]....
        /*011c*/ 	.word	0x00000110


	//   ....[2]....
        /*0120*/ 	.word	0x00000120


	//   ....[3]....
        /*0124*/ 	.word	0x00000130


	//   ....[4]....
        /*0128*/ 	.word	0x00000180


	//   ....[5]....
        /*012c*/ 	.word	0x00000190


	//   ....[6]....
        /*0130*/ 	.word	0x00000220


	//   ....[7]....
        /*0134*/ 	.word	0x00000230


	//   ....[8]....
        /*0138*/ 	.word	0x00000240


	//   ....[9]....
        /*013c*/ 	.word	0x00000250


	//   ....[10]....
        /*0140*/ 	.word	0x000002c0


	//   ....[11]....
        /*0144*/ 	.word	0x000002e0


	//   ....[12]....
        /*0148*/ 	.word	0x00000300


	//   ....[13]....
        /*014c*/ 	.word	0x00000310


	//   ....[14]....
        /*0150*/ 	.word	0x00000320


	//   ....[15]....
        /*0154*/ 	.word	0x00000330


	//   ....[16]....
        /*0158*/ 	.word	0x000003e0


	//   ....[17]....
        /*015c*/ 	.word	0x000003f0


	//   ....[18]....
        /*0160*/ 	.word	0x00000410


	//   ....[19]....
        /*0164*/ 	.word	0x00000420


	//   ....[20]....
        /*0168*/ 	.word	0x00000430


	//   ....[21]....
        /*016c*/ 	.word	0x00000440


	//   ....[22]....
        /*0170*/ 	.word	0x00000450


	//   ....[23]....
        /*0174*/ 	.word	0x00000460


	//   ....[24]....
        /*0178*/ 	.word	0x00000500


	//   ....[25]....
        /*017c*/ 	.word	0x00000520


	//   ....[26]....
        /*0180*/ 	.word	0x00000540


	//   ....[27]....
        /*0184*/ 	.word	0x00000550


	//   ....[28]....
        /*0188*/ 	.word	0x00000560


	//   ....[29]....
        /*018c*/ 	.word	0x00000570


	//   ....[30]....
        /*0190*/ 	.word	0x00000580


	//   ....[31]....
        /*0194*/ 	.word	0x00000590


	//   ....[32]....
        /*0198*/ 	.word	0x000005a0


	//   ....[33]....
        /*019c*/ 	.word	0x000005b0


	//   ....[34]....
        /*01a0*/ 	.word	0x000005c0


	//   ....[35]....
        /*01a4*/ 	.word	0x000005d0


	//   ....[36]....
        /*01a8*/ 	.word	0x00000660


	//   ....[37]....
        /*01ac*/ 	.word	0x00000670


	//   ....[38]....
        /*01b0*/ 	.word	0x00000680


	//   ....[39]....
        /*01b4*/ 	.word	0x00000690


	//   ....[40]....
        /*01b8*/ 	.word	0x000007e0


	//   ....[41]....
        /*01bc*/ 	.word	0x000007f0


	//   ....[42]....
        /*01c0*/ 	.word	0x00000830


	//   ....[43]....
        /*01c4*/ 	.word	0x00000860


	//   ....[44]....
        /*01c8*/ 	.word	0x00000890


	//   ....[45]....
        /*01cc*/ 	.word	0x000008a0


	//   ....[46]....
        /*01d0*/ 	.word	0x000008d0


	//   ....[47]....
        /*01d4*/ 	.word	0x000008f0


	//   ....[48]....
        /*01d8*/ 	.word	0x00000920


	//   ....[49]....
        /*01dc*/ 	.word	0x00000950


	//----- nvinfo : EIATTR_VRC_CTA_INIT_COUNT
	.align		4
.L_134:
        /*01e0*/ 	.byte	0x02, 0x4a
	.zero		1
	.zero		1


	//----- nvinfo : EIATTR_EXIT_INSTR_OFFSETS
	.align		4
        /*01e4*/ 	.byte	0x04, 0x1c
        /*01e6*/ 	.short	(.L_136 - .L_135)


	//   ....[0]....
.L_135:
        /*01e8*/ 	.word	0x00000780


	//   ....[1]....
        /*01ec*/ 	.word	0x00000960


	//   ....[2]....
        /*01f0*/ 	.word	0x000009c0


	//----- nvinfo : EIATTR_CBANK_PARAM_SIZE
	.align		4
.L_136:
        /*01f4*/ 	.byte	0x03, 0x19
        /*01f6*/ 	.short	0x0018


	//----- nvinfo : EIATTR_PARAM_CBANK
	.align		4
        /*01f8*/ 	.byte	0x04, 0x0a
        /*01fa*/ 	.short	(.L_138 - .L_137)
	.align		4
.L_137:
        /*01fc*/ 	.word	index@(.nv.constant0._Z18compute_aggregatesPiS_S_)
        /*0200*/ 	.short	0x0380
        /*0202*/ 	.short	0x0018


	//----- nvinfo : EIATTR_SW_WAR
	.align		4
.L_138:
        /*0204*/ 	.byte	0x04, 0x36
        /*0206*/ 	.short	(.L_140 - .L_139)
.L_139:
        /*0208*/ 	.word	0x00000008
.L_140:


//--------------------- .nv.callgraph             --------------------------
	.section	.nv.callgraph,"",@"SHT_CUDA_CALLGRAPH"
	.align	4
	.sectionentsize	8
	.align		4
        /*0000*/ 	.word	0x00000000
	.align		4
        /*0004*/ 	.word	0xffffffff
	.align		4
        /*0008*/ 	.word	index@(_Z7print_dPiS_S_)
	.align		4
        /*000c*/ 	.word	index@(vprintf)
	.align		4
        /*0010*/ 	.word	0x00000000
	.align		4
        /*0014*/ 	.word	0xfffffffe
	.align		4
        /*0018*/ 	.word	0x00000000
	.align		4
        /*001c*/ 	.word	0xfffffffd
	.align		4
        /*0020*/ 	.word	0x00000000
	.align		4
        /*0024*/ 	.word	0xfffffffc


//--------------------- .nv.constant4             --------------------------
	.section	.nv.constant4,"a",@progbits
	.align	8
	.align		8
.nv.constant4:
        /*0000*/ 	.dword	vprintf
	.align		8
        /*0008*/ 	.dword	$str
	.align		8
        /*0010*/ 	.dword	$str$1
	.align		8
        /*0018*/ 	.dword	$str$2


//--------------------- .text._Z7print_dPiS_S_    --------------------------
	.section	.text._Z7print_dPiS_S_,"ax",@progbits
	.align	128
        .global         _Z7print_dPiS_S_
        .type           _Z7print_dPiS_S_,@function
        .size           _Z7print_dPiS_S_,(.L_x_124 - _Z7print_dPiS_S_)
        .other          _Z7print_dPiS_S_,@"STO_CUDA_ENTRY STV_DEFAULT"
_Z7print_dPiS_S_:
.text._Z7print_dPiS_S_:
[----:B------:R-:W0:Y:S08]  /*0000*/  LDC R1, c[0x0][0x37c] ;  /* 0x0000df00ff017b82 */ /* 0x000e300000000800 */
[----:B------:R-:W1:Y:S01]  /*0010*/  LDC.64 R4, c[0x0][0x388] ;  /* 0x0000e200ff047b82 */ /* 0x000e620000000a00 */
[----:B------:R-:W1:Y:S01]  /*0020*/  LDCU.64 UR36, c[0x0][0x358] ;  /* 0x00006b00ff2477ac */ /* 0x000e620008000a00 */
[----:B0-----:R-:W-:-:S06]  /*0030*/  VIADD R1, R1, 0xfffffff8 ;  /* 0xfffffff801017836 */ /* 0x001fcc0000000000 */
[----:B------:R-:W0:Y:S01]  /*0040*/  LDC.64 R6, c[0x0][0x380] ;  /* 0x0000e000ff067b82 */ /* 0x000e220000000a00 */
[----:B------:R-:W2:Y:S01]  /*0050*/  LDCU UR4, c[0x0][0x2f8] ;  /* 0x00005f00ff0477ac */ /* 0x000ea20008000800 */
[----:B------:R-:W-:Y:S01]  /*0060*/  MOV R3, 0x0 ;  /* 0x0000000000037802 */ /* 0x000fe20000000f00 */
[----:B------:R-:W3:Y:S01]  /*0070*/  LDCU UR5, c[0x0][0x2fc] ;  /* 0x00005f80ff0577ac */ /* 0x000ee20008000800 */
[----:B------:R-:W4:Y:S01]  /*0080*/  LDCU.64 UR6, c[0x4][0x8] ;  /* 0x01000100ff0677ac */ /* 0x000f220008000a00 */
[----:B-1----:R-:W0:Y:S02]  /*0090*/  LDG.E R5, desc[UR36][R4.64] ;  /* 0x0000002404057981 */ /* 0x002e24000c1e1900 */
[----:B0-----:R-:W-:-:S05]  /*00a0*/  IMAD.WIDE R6, R5, 0x4, R6 ;  /* 0x0000000405067825 */ /* 0x001fca00078e0206 */
[----:B------:R0:W5:Y:S01]  /*00b0*/  LDG.E R0, desc[UR36][R6.64] ;  /* 0x0000002406007981 */ /* 0x000162000c1e1900 */
[----:B------:R1:W1:Y:S01]  /*00c0*/  LDC.64 R8, c[0x4][R3] ;  /* 0x0100000003087b82 */ /* 0x0002620000000a00 */
[----:B--2---:R-:W-:Y:S01]  /*00d0*/  IADD3 R2, P0, PT, R1, UR4, RZ ;  /* 0x0000000401027c10 */ /* 0x004fe2000ff1e0ff */
[----:B----4-:R-:W-:Y:S01]  /*00e0*/  IMAD.U32 R4, RZ, RZ, UR6 ;  /* 0x00000006ff047e24 */ /* 0x010fe2000f8e00ff */
[----:B------:R-:W-:-:S03]  /*00f0*/  MOV R5, UR7 ;  /* 0x0000000700057c02 */ /* 0x000fc60008000f00 */
[----:B---3--:R-:W-:Y:S02]  /*0100*/  IMAD.X R16, RZ, RZ, UR5, P0 ;  /* 0x00000005ff107e24 */ /* 0x008fe400080e06ff */
[----:B0-----:R-:W-:Y:S02]  /*0110*/  IMAD.MOV.U32 R6, RZ, RZ, R2 ;  /* 0x000000ffff067224 */ /* 0x001fe400078e0002 */
[----:B------:R-:W-:Y:S01]  /*0120*/  IMAD.MOV.U32 R7, RZ, RZ, R16 ;  /* 0x000000ffff077224 */ /* 0x000fe200078e0010 */
[----:B-1---5:R0:W-:Y:S06]  /*0130*/  STL [R1], R0 ;  /* 0x0000000001007387 */ /* 0x0221ec0000100800 */
[----:B------:R-:W-:-:S07]  /*0140*/  LEPC R20, `(.L_x_0) ;  /* 0x000000001014794e */ /* 0x000fce0000000000 */
[----:B0-----:R-:W-:Y:S05]  /*0150*/  CALL.ABS.NOINC R8 ;  /* 0x0000000008007343 */ /* 0x001fea0003c00000 */
.L_x_0:
[----:B------:R-:W0:Y:S08]  /*0160*/  LDC.64 R6, c[0x0][0x388] ;  /* 0x0000e200ff067b82 */ /* 0x000e300000000a00 */
[----:B------:R-:W1:Y:S01]  /*0170*/  LDC.64 R4, c[0x0][0x390] ;  /* 0x0000e400ff047b82 */ /* 0x000e620000000a00 */
[----:B0-----:R-:W2:Y:S04]  /*0180*/  LDG.E R6, desc[UR36][R6.64] ;  /* 0x0000002406067981 */ /* 0x001ea8000c1e1900 */
[----:B-1----:R-:W3:Y:S01]  /*0190*/  LDG.E R4, desc[UR36][R4.64] ;  /* 0x0000002404047981 */ /* 0x002ee2000c1e1900 */
[----:B--2---:R-:W-:-:S04]  /*01a0*/  IADD3 R17, PT, PT, R6, 0x1, RZ ;  /* 0x0000000106117810 */ /* 0x004fc80007ffe0ff */
[----:B---3--:R-:W-:-:S13]  /*01b0*/  ISETP.GE.AND P0, PT, R17, R4, PT ;  /* 0x000000041100720c */ /* 0x008fda0003f06270 */
[----:B------:R-:W-:Y:S05]  /*01c0*/  @P0 BRA `(.L_x_1) ;  /* 0x0000000000500947 */ /* 0x000fea0003800000 */
[----:B------:R-:W-:Y:S01]  /*01d0*/  BSSY.RECONVERGENT B6, `(.L_x_1) ;  /* 0x0000013000067945 */ /* 0x000fe20003800200 */
.L_x_3:
[----:B------:R-:W0:Y:S01]  /*01e0*/  LDC.64 R8, c[0x0][0x380] ;  /* 0x0000e000ff087b82 */ /* 0x000e220000000a00 */
[----:B------:R-:W-:Y:S01]  /*01f0*/  MOV R0, 0x0 ;  /* 0x0000000000007802 */ /* 0x000fe20000000f00 */
[----:B------:R-:W1:Y:S01]  /*0200*/  LDCU.64 UR4, c[0x4][0x10] ;  /* 0x01000200ff0477ac */ /* 0x000e620008000a00 */
[----:B0-----:R-:W-:-:S06]  /*0210*/  IMAD.WIDE R8, R17, 0x4, R8 ;  /* 0x0000000411087825 */ /* 0x001fcc00078e0208 */
[----:B------:R-:W2:Y:S01]  /*0220*/  LDG.E R8, desc[UR36][R8.64] ;  /* 0x0000002408087981 */ /* 0x000ea2000c1e1900 */
[----:B------:R0:W3:Y:S01]  /*0230*/  LDC.64 R10, c[0x4][R0] ;  /* 0x01000000000a7b82 */ /* 0x0000e20000000a00 */
[----:B-1----:R-:W-:Y:S01]  /*0240*/  IMAD.U32 R4, RZ, RZ, UR4 ;  /* 0x00000004ff047e24 */ /* 0x002fe2000f8e00ff */
[----:B------:R-:W-:Y:S01]  /*0250*/  MOV R6, R2 ;  /* 0x0000000200067202 */ /* 0x000fe20000000f00 */
[----:B------:R-:W-:Y:S02]  /*0260*/  IMAD.U32 R5, RZ, RZ, UR5 ;  /* 0x00000005ff057e24 */ /* 0x000fe4000f8e00ff */
[----:B------:R-:W-:Y:S01]  /*0270*/  IMAD.MOV.U32 R7, RZ, RZ, R16 ;  /* 0x000000ffff077224 */ /* 0x000fe200078e0010 */
[----:B--23--:R0:W-:Y:S06]  /*0280*/  STL [R1], R8 ;  /* 0x0000000801007387 */ /* 0x00c1ec0000100800 */
[----:B------:R-:W-:-:S07]  /*0290*/  LEPC R20, `(.L_x_2) ;  /* 0x000000001014794e */ /* 0x000fce0000000000 */
[----:B0-----:R-:W-:Y:S05]  /*02a0*/  CALL.ABS.NOINC R10 ;  /* 0x000000000a007343 */ /* 0x001fea0003c00000 */
.L_x_2:
[----:B------:R-:W0:Y:S02]  /*02b0*/  LDC.64 R4, c[0x0][0x390] ;  /* 0x0000e400ff047b82 */ /* 0x000e240000000a00 */
[----:B0-----:R-:W2:Y:S01]  /*02c0*/  LDG.E R4, desc[UR36][R4.64] ;  /* 0x0000002404047981 */ /* 0x001ea2000c1e1900 */
[----:B------:R-:W-:-:S05]  /*02d0*/  VIADD R17, R17, 0x1 ;  /* 0x0000000111117836 */ /* 0x000fca0000000000 */
[----:B--2---:R-:W-:-:S13]  /*02e0*/  ISETP.GE.AND P0, PT, R17, R4, PT ;  /* 0x000000041100720c */ /* 0x004fda0003f06270 */
[----:B------:R-:W-:Y:S05]  /*02f0*/  @!P0 BRA `(.L_x_3) ;  /* 0xfffffffc00b88947 */ /* 0x000fea000383ffff */
[----:B------:R-:W-:Y:S05]  /*0300*/  BSYNC.RECONVERGENT B6 ;  /* 0x0000000000067941 */ /* 0x000fea0003800200 */
.L_x_1:
[----:B------:R-:W-:Y:S01]  /*0310*/  MOV R0, 0x0 ;  /* 0x0000000000007802 */ /* 0x000fe20000000f00 */
[----:B------:R-:W0:Y:S01]  /*0320*/  LDCU.64 UR4, c[0x4][0x18] ;  /* 0x01000300ff0477ac */ /* 0x000e220008000a00 */
[----:B------:R-:W-:Y:S02]  /*0330*/  CS2R R6, SRZ ;  /* 0x0000000000067805 */ /* 0x000fe4000001ff00 */
[----:B------:R1:W2:Y:S01]  /*0340*/  LDC.64 R2, c[0x4][R0] ;  /* 0x0100000000027b82 */ /* 0x0002a20000000a00 */
[----:B0-----:R-:W-:Y:S01]  /*0350*/  MOV R4, UR4 ;  /* 0x0000000400047c02 */ /* 0x001fe20008000f00 */
[----:B-1----:R-:W-:-:S07]  /*0360*/  IMAD.U32 R5, RZ, RZ, UR5 ;  /* 0x00000005ff057e24 */ /* 0x002fce000f8e00ff */
[----:B------:R-:W-:-:S07]  /*0370*/  LEPC R20, `(.L_x_4) ;  /* 0x000000001014794e */ /* 0x000fce0000000000 */
[----:B--2---:R-:W-:Y:S05]  /*0380*/  CALL.ABS.NOINC R2 ;  /* 0x0000000002007343 */ /* 0x004fea0003c00000 */
.L_x_4:
[----:B------:R-:W-:Y:S05]  /*0390*/  EXIT ;  /* 0x000000000000794d */ /* 0x000fea0003800000 */
.L_x_5:
[----:B------:R-:W-:-:S00]  /*03a0*/  BRA `(.L_x_5) ;  /* 0xfffffffc00fc7947 */ /* 0x000fc0000383ffff */
[----:B------:R-:W-:-:S00]  /*03b0*/  NOP ;  /* 0x0000000000007918 */ /* 0x000fc00000000000 */
        /* <DEDUP_REMOVED lines=12> */
.L_x_124:


//--------------------- .text._Z12add_constantPiS_S_ --------------------------
	.section	.text._Z12add_constantPiS_S_,"ax",@progbits
	.align	128
        .global         _Z12add_constantPiS_S_
        .type           _Z12add_constantPiS_S_,@function
        .size           _Z12add_constantPiS_S_,(.L_x_125 - _Z12add_constantPiS_S_)
        .other          _Z12add_constantPiS_S_,@"STO_CUDA_ENTRY STV_DEFAULT"
_Z12add_constantPiS_S_:
.text._Z12add_constantPiS_S_:
[----:B------:R-:W-:Y:S08]  /*0000*/  LDC R1, c[0x0][0x37c] ;  /* 0x0000df00ff017b82 */ /* 0x000ff00000000800 */
[----:B------:R-:W0:Y:S01]  /*0010*/  LDC.64 R4, c[0x0][0x390] ;  /* 0x0000e400ff047b82 */ /* 0x000e220000000a00 */
[----:B------:R-:W0:Y:S07]  /*0020*/  LDCU.64 UR4, c[0x0][0x358] ;  /* 0x00006b00ff0477ac */ /* 0x000e2e0008000a00 */
[----:B------:R-:W1:Y:S01]  /*0030*/  LDC.64 R6, c[0x0][0x380] ;  /* 0x0000e000ff067b82 */ /* 0x000e620000000a00 */
[----:B0-----:R-:W2:Y:S04]  /*0040*/  LDG.E R3, desc[UR4][R4.64] ;  /* 0x0000000404037981 */ /* 0x001ea8000c1e1900 */
[----:B-1----:R-:W3:Y:S01]  /*0050*/  LDG.E R2, desc[UR4][R6.64] ;  /* 0x0000000406027981 */ /* 0x002ee2000c1e1900 */
[----:B------:R-:W0:Y:S01]  /*0060*/  S2R R9, SR_CTAID.X ;  /* 0x0000000000097919 */ /* 0x000e220000002500 */
[----:B------:R-:W1:Y:S01]  /*0070*/  S2R R0, SR_TID.X ;  /* 0x0000000000007919 */ /* 0x000e620000002100 */
[C---:B0-----:R-:W-:Y:S01]  /*0080*/  ISETP.NE.AND P1, PT, R9.reuse, RZ, PT ;  /* 0x000000ff0900720c */ /* 0x041fe20003f25270 */
[----:B-1----:R-:W-:-:S12]  /*0090*/  IMAD R0, R9, 0x280, R0 ;  /* 0x0000028009007824 */ /* 0x002fd800078e0200 */
[----:B------:R-:W0:Y:S01]  /*00a0*/  @P1 LDC.64 R12, c[0x0][0x388] ;  /* 0x0000e200ff0c1b82 */ /* 0x000e220000000a00 */
[----:B--2---:R-:W-:-:S05]  /*00b0*/  IMAD.IADD R3, R3, 0x1, R0 ;  /* 0x0000000103037824 */ /* 0x004fca00078e0200 */
[----:B---3--:R-:W-:Y:S02]  /*00c0*/  ISETP.GE.U32.AND P0, PT, R3, R2, PT ;  /* 0x000000020300720c */ /* 0x008fe40003f06070 */
[----:B------:R-:W-:-:S04]  /*00d0*/  @P1 IADD3 R9, P2, PT, R2, R9, RZ ;  /* 0x0000000902091210 */ /* 0x000fc80007f5e0ff */
[----:B------:R-:W-:Y:S02]  /*00e0*/  @P1 LEA.HI.X.SX32 R0, R2, RZ, 0x1, P2 ;  /* 0x000000ff02001211 */ /* 0x000fe400010f0eff */
[----:B0-----:R-:W-:-:S04]  /*00f0*/  @P1 LEA R8, P2, R9, R12, 0x2 ;  /* 0x0000000c09081211 */ /* 0x001fc800078410ff */
[----:B------:R-:W-:Y:S01]  /*0100*/  @P1 LEA.HI.X R9, R9, R13, R0, 0x2, P2 ;  /* 0x0000000d09091211 */ /* 0x000fe200010f1400 */
[----:B------:R-:W0:Y:S01]  /*0110*/  @!P0 LDC.64 R10, c[0x0][0x388] ;  /* 0x0000e200ff0a8b82 */ /* 0x000e220000000a00 */
[----:B------:R-:W-:-:S06]  /*0120*/  IMAD.MOV.U32 R0, RZ, RZ, RZ ;  /* 0x000000ffff007224 */ /* 0x000fcc00078e00ff */
[----:B------:R-:W2:Y:S01]  /*0130*/  @P1 LDG.E R0, desc[UR4][R8.64+-0x4] ;  /* 0xfffffc0408001981 */ /* 0x000ea2000c1e1900 */
[----:B0-----:R-:W-:-:S05]  /*0140*/  @!P0 IMAD.WIDE.U32 R4, R3, 0x4, R10 ;  /* 0x0000000403048825 */ /* 0x001fca00078e000a */
[----:B------:R-:W2:Y:S01]  /*0150*/  @!P0 LDG.E R11, desc[UR4][R4.64] ;  /* 0x00000004040b8981 */ /* 0x000ea2000c1e1900 */
[----:B------:R-:W-:-:S04]  /*0160*/  IADD3 R13, PT, PT, R3, 0x80, RZ ;  /* 0x00000080030d7810 */ /* 0x000fc80007ffe0ff */
[----:B------:R-:W-:-:S13]  /*0170*/  ISETP.GE.U32.AND P1, PT, R13, R2, PT ;  /* 0x000000020d00720c */ /* 0x000fda0003f26070 */
[----:B------:R-:W0:Y:S02]  /*0180*/  @!P1 LDC.64 R6, c[0x0][0x388] ;  /* 0x0000e200ff069b82 */ /* 0x000e240000000a00 */
[----:B0-----:R-:W-:-:S04]  /*0190*/  @!P1 IMAD.WIDE.U32 R6, R13, 0x4, R6 ;  /* 0x000000040d069825 */ /* 0x001fc800078e0006 */
[----:B--2---:R-:W-:-:S05]  /*01a0*/  @!P0 IMAD.IADD R11, R11, 0x1, R0 ;  /* 0x000000010b0b8824 */ /* 0x004fca00078e0200 */
[----:B------:R0:W-:Y:S04]  /*01b0*/  @!P0 STG.E desc[UR4][R4.64], R11 ;  /* 0x0000000b04008986 */ /* 0x0001e8000c101904 */
[----:B------:R-:W2:Y:S01]  /*01c0*/  @!P1 LDG.E R13, desc[UR4][R6.64] ;  /* 0x00000004060d9981 */ /* 0x000ea2000c1e1900 */
[----:B------:R-:W-:-:S04]  /*01d0*/  IADD3 R15, PT, PT, R3, 0x100, RZ ;  /* 0x00000100030f7810 */ /* 0x000fc80007ffe0ff */
[----:B------:R-:W-:-:S13]  /*01e0*/  ISETP.GE.U32.AND P0, PT, R15, R2, PT ;  /* 0x000000020f00720c */ /* 0x000fda0003f06070 */
[----:B------:R-:W1:Y:S02]  /*01f0*/  @!P0 LDC.64 R8, c[0x0][0x388] ;  /* 0x0000e200ff088b82 */ /* 0x000e640000000a00 */
[----:B-1----:R-:W-:-:S04]  /*0200*/  @!P0 IMAD.WIDE.U32 R8, R15, 0x4, R8 ;  /* 0x000000040f088825 */ /* 0x002fc800078e0008 */
[----:B--2---:R-:W-:-:S05]  /*0210*/  @!P1 IMAD.IADD R13, R13, 0x1, R0 ;  /* 0x000000010d0d9824 */ /* 0x004fca00078e0200 */
[----:B------:R0:W-:Y:S04]  /*0220*/  @!P1 STG.E desc[UR4][R6.64], R13 ;  /* 0x0000000d06009986 */ /* 0x0001e8000c101904 */
[----:B------:R-:W2:Y:S01]  /*0230*/  @!P0 LDG.E R15, desc[UR4][R8.64] ;  /* 0x00000004080f8981 */ /* 0x000ea2000c1e1900 */
[----:B------:R-:W-:-:S04]  /*0240*/  IADD3 R17, PT, PT, R3, 0x180, RZ ;  /* 0x0000018003117810 */ /* 0x000fc80007ffe0ff */
[-C--:B------:R-:W-:Y:S01]  /*0250*/  ISETP.GE.U32.AND P1, PT, R17, R2.reuse, PT ;  /* 0x000000021100720c */ /* 0x080fe20003f26070 */
[----:B------:R-:W-:Y:S01]  /*0260*/  VIADD R19, R3, 0x200 ;  /* 0x0000020003137836 */ /* 0x000fe20000000000 */
[----:B------:R-:W-:Y:S04]  /*0270*/  BSSY.RECONVERGENT B0, `(.L_x_6) ;  /* 0x000000a000007945 */ /* 0x000fe80003800200 */
[----:B------:R-:W-:Y:S02]  /*0280*/  ISETP.GE.U32.AND P2, PT, R19, R2, PT ;  /* 0x000000021300720c */ /* 0x000fe40003f46070 */
[----:B--2---:R-:W-:-:S05]  /*0290*/  @!P0 IADD3 R15, PT, PT, R15, R0, RZ ;  /* 0x000000000f0f8210 */ /* 0x004fca0007ffe0ff */
[----:B------:R0:W-:Y:S01]  /*02a0*/  @!P0 STG.E desc[UR4][R8.64], R15 ;  /* 0x0000000f08008986 */ /* 0x0001e2000c101904 */
[----:B------:R-:W-:Y:S05]  /*02b0*/  @P1 BRA `(.L_x_7) ;  /* 0x0000000000141947 */ /* 0x000fea0003800000 */
[----:B------:R-:W1:Y:S02]  /*02c0*/  LDC.64 R2, c[0x0][0x388] ;  /* 0x0000e200ff027b82 */ /* 0x000e640000000a00 */
[----:B-1----:R-:W-:-:S05]  /*02d0*/  IMAD.WIDE.U32 R2, R17, 0x4, R2 ;  /* 0x0000000411027825 */ /* 0x002fca00078e0002 */
[----:B0-----:R-:W2:Y:S02]  /*02e0*/  LDG.E R5, desc[UR4][R2.64] ;  /* 0x0000000402057981 */ /* 0x001ea4000c1e1900 */
[----:B--2---:R-:W-:-:S05]  /*02f0*/  IMAD.IADD R5, R5, 0x1, R0 ;  /* 0x0000000105057824 */ /* 0x004fca00078e0200 */
[----:B------:R1:W-:Y:S02]  /*0300*/  STG.E desc[UR4][R2.64], R5 ;  /* 0x0000000502007986 */ /* 0x0003e4000c101904 */
.L_x_7:
[----:B------:R-:W-:Y:S05]  /*0310*/  BSYNC.RECONVERGENT B0 ;  /* 0x0000000000007941 */ /* 0x000fea0003800200 */
.L_x_6:
[----:B------:R-:W-:Y:S05]  /*0320*/  @P2 EXIT ;  /* 0x000000000000294d */ /* 0x000fea0003800000 */
[----:B-1----:R-:W1:Y:S02]  /*0330*/  LDC.64 R2, c[0x0][0x388] ;  /* 0x0000e200ff027b82 */ /* 0x002e640000000a00 */
[----:B-1----:R-:W-:-:S05]  /*0340*/  IMAD.WIDE.U32 R2, R19, 0x4, R2 ;  /* 0x0000000413027825 */ /* 0x002fca00078e0002 */
[----:B0-----:R-:W2:Y:S02]  /*0350*/  LDG.E R5, desc[UR4][R2.64] ;  /* 0x0000000402057981 */ /* 0x001ea4000c1e1900 */
[----:B--2---:R-:W-:-:S05]  /*0360*/  IADD3 R5, PT, PT, R5, R0, RZ ;  /* 0x0000000005057210 */ /* 0x004fca0007ffe0ff */
[----:B------:R-:W-:Y:S01]  /*0370*/  STG.E desc[UR4][R2.64], R5 ;  /* 0x0000000502007986 */ /* 0x000fe2000c101904 */
[----:B------:R-:W-:Y:S05]  /*0380*/  EXIT ;  /* 0x000000000000794d */ /* 0x000fea0003800000 */
.L_x_8:
        /* <DEDUP_REMOVED lines=15> */
.L_x_125:


//--------------------- .text._Z11kogge_stonePiS_S_ --------------------------
	.section	.text._Z11kogge_stonePiS_S_,"ax",@progbits
	.align	128
        .global         _Z11kogge_stonePiS_S_
        .type           _Z11kogge_stonePiS_S_,@function
        .size           _Z11kogge_stonePiS_S_,(.L_x_126 - _Z11kogge_stonePiS_S_)
        .other          _Z11kogge_stonePiS_S_,@"STO_CUDA_ENTRY STV_DEFAULT"
_Z11kogge_stonePiS_S_:
.text._Z11kogge_stonePiS_S_:
[----:B------:R-:W-:Y:S08]  /*0000*/  LDC R1, c[0x0][0x37c] ;  /* 0x0000df00ff017b82 */ /* 0x000ff00000000800 */
[----:B------:R-:W0:Y:S01]  /*0010*/  LDC.64 R2, c[0x0][0x390] ;  /* 0x0000e400ff027b82 */ /* 0x000e220000000a00 */
[----:B------:R-:W0:Y:S07]  /*0020*/  LDCU.64 UR6, c[0x0][0x358] ;  /* 0x00006b00ff0677ac */ /* 0x000e2e0008000a00 */
[----:B------:R-:W1:Y:S01]  /*0030*/  LDC.64 R4, c[0x0][0x380] ;  /* 0x0000e000ff047b82 */ /* 0x000e620000000a00 */
[----:B------:R-:W2:Y:S01]  /*0040*/  S2R R14, SR_TID.X ;  /* 0x00000000000e7919 */ /* 0x000ea20000002100 */
[----:B------:R-:W2:Y:S06]  /*0050*/  S2R R13, SR_CTAID.X ;  /* 0x00000000000d7919 */ /* 0x000eac0000002500 */
[----:B------:R-:W3:Y:S01]  /*0060*/  LDC.64 R10, c[0x0][0x388] ;  /* 0x0000e200ff0a7b82 */ /* 0x000ee20000000a00 */
[----:B0-----:R-:W4:Y:S04]  /*0070*/  LDG.E R0, desc[UR6][R2.64] ;  /* 0x0000000602007981 */ /* 0x001f28000c1e1900 */
[----:B-1----:R-:W5:Y:S01]  /*0080*/  LDG.E R12, desc[UR6][R4.64] ;  /* 0x00000006040c7981 */ /* 0x002f62000c1e1900 */
[----:B--2---:R-:W-:-:S04]  /*0090*/  IMAD R7, R13, 0x280, R14 ;  /* 0x000002800d077824 */ /* 0x004fc800078e020e */
[----:B----4-:R-:W-:-:S04]  /*00a0*/  IMAD.IADD R7, R0, 0x1, R7 ;  /* 0x0000000100077824 */ /* 0x010fc800078e0207 */
[C---:B------:R-:W-:Y:S01]  /*00b0*/  VIADD R21, R7.reuse, 0x80 ;  /* 0x0000008007157836 */ /* 0x040fe20000000000 */
[C---:B------:R-:W-:Y:S01]  /*00c0*/  IADD3 R15, PT, PT, R7.reuse, 0x100, RZ ;  /* 0x00000100070f7810 */ /* 0x040fe20007ffe0ff */
[C---:B------:R-:W-:Y:S02]  /*00d0*/  VIADD R17, R7.reuse, 0x180 ;  /* 0x0000018007117836 */ /* 0x040fe40000000000 */
[C---:B------:R-:W-:Y:S01]  /*00e0*/  VIADD R19, R7.reuse, 0x200 ;  /* 0x0000020007137836 */ /* 0x040fe20000000000 */
[CC--:B-----5:R-:W-:Y:S01]  /*00f0*/  ISETP.GE.U32.AND P0, PT, R7.reuse, R12.reuse, PT ;  /* 0x0000000c0700720c */ /* 0x0e0fe20003f06070 */
[--C-:B---3--:R-:W-:Y:S01]  /*0100*/  IMAD.WIDE.U32 R8, R7, 0x4, R10.reuse ;  /* 0x0000000407087825 */ /* 0x108fe200078e000a */
[-C--:B------:R-:W-:Y:S02]  /*0110*/  ISETP.GE.U32.AND P1, PT, R21, R12.reuse, PT ;  /* 0x0000000c1500720c */ /* 0x080fe40003f26070 */
[-C--:B------:R-:W-:Y:S01]  /*0120*/  ISETP.GE.U32.AND P2, PT, R15, R12.reuse, PT ;  /* 0x0000000c0f00720c */ /* 0x080fe20003f46070 */
[----:B------:R-:W-:Y:S01]  /*0130*/  IMAD.WIDE.U32 R6, R21, 0x4, R10 ;  /* 0x0000000415067825 */ /* 0x000fe200078e000a */
[----:B------:R-:W-:-:S02]  /*0140*/  ISETP.GE.U32.AND P3, PT, R17, R12, PT ;  /* 0x0000000c1100720c */ /* 0x000fc40003f66070 */
[----:B------:R-:W-:Y:S01]  /*0150*/  ISETP.GE.U32.AND P4, PT, R19, R12, PT ;  /* 0x0000000c1300720c */ /* 0x000fe20003f86070 */
[----:B------:R-:W-:-:S04]  /*0160*/  IMAD.WIDE.U32 R4, R15, 0x4, R10 ;  /* 0x000000040f047825 */ /* 0x000fc800078e000a */
[--C-:B------:R-:W-:Y:S01]  /*0170*/  IMAD.WIDE.U32 R2, R17, 0x4, R10.reuse ;  /* 0x0000000411027825 */ /* 0x100fe200078e000a */
[----:B------:R-:W2:Y:S03]  /*0180*/  @!P0 LDG.E R21, desc[UR6][R8.64] ;  /* 0x0000000608158981 */ /* 0x000ea6000c1e1900 */
[----:B------:R-:W-:Y:S01]  /*0190*/  IMAD.WIDE.U32 R10, R19, 0x4, R10 ;  /* 0x00000004130a7825 */ /* 0x000fe200078e000a */
[----:B------:R-:W3:Y:S04]  /*01a0*/  @!P1 LDG.E R23, desc[UR6][R6.64] ;  /* 0x0000000606179981 */ /* 0x000ee8000c1e1900 */
[----:B------:R-:W4:Y:S04]  /*01b0*/  @!P2 LDG.E R25, desc[UR6][R4.64] ;  /* 0x000000060419a981 */ /* 0x000f28000c1e1900 */
[----:B------:R-:W5:Y:S04]  /*01c0*/  @!P3 LDG.E R27, desc[UR6][R2.64] ;  /* 0x00000006021bb981 */ /* 0x000f68000c1e1900 */
[----:B------:R-:W5:Y:S01]  /*01d0*/  @!P4 LDG.E R29, desc[UR6][R10.64] ;  /* 0x000000060a1dc981 */ /* 0x000f62000c1e1900 */
[----:B------:R-:W0:Y:S01]  /*01e0*/  S2UR UR5, SR_CgaCtaId ;  /* 0x00000000000579c3 */ /* 0x000e220000008800 */
[----:B------:R-:W-:-:S02]  /*01f0*/  UMOV UR4, 0x400 ;  /* 0x0000040000047882 */ /* 0x000fc40000000000 */
[----:B0-----:R-:W-:-:S06]  /*0200*/  ULEA UR4, UR5, UR4, 0x18 ;  /* 0x0000000405047291 */ /* 0x001fcc000f8ec0ff */
[----:B------:R-:W-:Y:S01]  /*0210*/  LEA R16, R14, UR4, 0x2 ;  /* 0x000000040e107c11 */ /* 0x000fe2000f8e10ff */
[----:B------:R-:W-:-:S03]  /*0220*/  UMOV UR4, URZ ;  /* 0x000000ff00047c82 */ /* 0x000fc60008000000 */
[----:B------:R-:W-:Y:S01]  /*0230*/  IADD3 R18, PT, PT, R16, 0x200, RZ ;  /* 0x0000020010127810 */ /* 0x000fe20007ffe0ff */
[----:B--2---:R0:W-:Y:S04]  /*0240*/  @!P0 STS [R16], R21 ;  /* 0x0000001510008388 */ /* 0x0041e80000000800 */
[----:B---3--:R0:W-:Y:S04]  /*0250*/  @!P1 STS [R16+0x200], R23 ;  /* 0x0002001710009388 */ /* 0x0081e80000000800 */
[----:B----4-:R0:W-:Y:S04]  /*0260*/  @!P2 STS [R16+0x400], R25 ;  /* 0x000400191000a388 */ /* 0x0101e80000000800 */
[----:B-----5:R0:W-:Y:S04]  /*0270*/  @!P3 STS [R16+0x600], R27 ;  /* 0x0006001b1000b388 */ /* 0x0201e80000000800 */
[----:B------:R0:W-:Y:S01]  /*0280*/  @!P4 STS [R16+0x800], R29 ;  /* 0x0008001d1000c388 */ /* 0x0001e20000000800 */
[----:B------:R-:W-:Y:S01]  /*0290*/  BAR.SYNC.DEFER_BLOCKING 0x0 ;  /* 0x0000000000007b1d */ /* 0x000fe20000010000 */
[----:B------:R-:W-:-:S13]  /*02a0*/  ISETP.NE.AND P2, PT, R14, RZ, PT ;  /* 0x000000ff0e00720c */ /* 0x000fda0003f45270 */
.L_x_10:
[----:B------:R-:W-:Y:S01]  /*02b0*/  @P2 LDS R20, [R18+-0x204] ;  /* 0xfffdfc0012142984 */ /* 0x000fe20000000800 */
[----:B------:R-:W-:Y:S01]  /*02c0*/  BAR.SYNC.DEFER_BLOCKING 0x0 ;  /* 0x0000000000007b1d */ /* 0x000fe20000010000 */
[C---:B------:R-:W-:Y:S01]  /*02d0*/  ISETP.GE.U32.AND P3, PT, R14.reuse, 0x2, PT ;  /* 0x000000020e00780c */ /* 0x040fe20003f66070 */
[----:B------:R-:W-:Y:S01]  /*02e0*/  UISETP.GT.U32.AND UP0, UPT, UR4, 0x1ff, UPT ;  /* 0x000001ff0400788c */ /* 0x000fe2000bf04070 */
[C---:B------:R-:W-:Y:S02]  /*02f0*/  ISETP.GE.U32.AND P4, PT, R14.reuse, 0x4, PT ;  /* 0x000000040e00780c */ /* 0x040fe40003f86070 */
[C---:B------:R-:W-:Y:S02]  /*0300*/  ISETP.GE.U32.AND P5, PT, R14.reuse, 0x8, PT ;  /* 0x000000080e00780c */ /* 0x040fe40003fa6070 */
[C---:B------:R-:W-:Y:S02]  /*0310*/  ISETP.GE.U32.AND P6, PT, R14.reuse, 0x10, PT ;  /* 0x000000100e00780c */ /* 0x040fe40003fc6070 */
[----:B------:R-:W-:-:S02]  /*0320*/  ISETP.GE.U32.AND P0, PT, R14, 0x20, PT ;  /* 0x000000200e00780c */ /* 0x000fc40003f06070 */
[----:B------:R-:W-:Y:S01]  /*0330*/  ISETP.GE.U32.AND P1, PT, R14, 0x40, PT ;  /* 0x000000400e00780c */ /* 0x000fe20003f26070 */
[----:B0-----:R-:W0:Y:S02]  /*0340*/  @P2 LDS R21, [R18+-0x200] ;  /* 0xfffe000012152984 */ /* 0x001e240000000800 */
[----:B0-----:R-:W-:-:S05]  /*0350*/  @P2 IMAD.IADD R21, R20, 0x1, R21 ;  /* 0x0000000114152824 */ /* 0x001fca00078e0215 */
[----:B------:R-:W-:Y:S01]  /*0360*/  @P2 STS [R18+-0x200], R21 ;  /* 0xfffe001512002388 */ /* 0x000fe20000000800 */
[----:B------:R-:W-:Y:S06]  /*0370*/  BAR.SYNC.DEFER_BLOCKING 0x0 ;  /* 0x0000000000007b1d */ /* 0x000fec0000010000 */
[----:B------:R-:W-:Y:S02]  /*0380*/  @P3 LDS R20, [R18+-0x208] ;  /* 0xfffdf80012143984 */ /* 0x000fe40000000800 */
[----:B------:R-:W-:Y:S06]  /*0390*/  BAR.SYNC.DEFER_BLOCKING 0x0 ;  /* 0x0000000000007b1d */ /* 0x000fec0000010000 */
[----:B------:R-:W0:Y:S02]  /*03a0*/  @P3 LDS R23, [R18+-0x200] ;  /* 0xfffe000012173984 */ /* 0x000e240000000800 */
[----:B0-----:R-:W-:-:S05]  /*03b0*/  @P3 IMAD.IADD R23, R20, 0x1, R23 ;  /* 0x0000000114173824 */ /* 0x001fca00078e0217 */
[----:B------:R-:W-:Y:S01]  /*03c0*/  @P3 STS [R18+-0x200], R23 ;  /* 0xfffe001712003388 */ /* 0x000fe20000000800 */
[----:B------:R-:W-:Y:S06]  /*03d0*/  BAR.SYNC.DEFER_BLOCKING 0x0 ;  /* 0x0000000000007b1d */ /* 0x000fec0000010000 */
[----:B------:R-:W-:Y:S02]  /*03e0*/  @P4 LDS R20, [R18+-0x210] ;  /* 0xfffdf00012144984 */ /* 0x000fe40000000800 */
[----:B------:R-:W-:Y:S06]  /*03f0*/  BAR.SYNC.DEFER_BLOCKING 0x0 ;  /* 0x0000000000007b1d */ /* 0x000fec0000010000 */
[----:B------:R-:W0:Y:S02]  /*0400*/  @P4 LDS R21, [R18+-0x200] ;  /* 0xfffe000012154984 */ /* 0x000e240000000800 */
[----:B0-----:R-:W-:-:S05]  /*0410*/  @P4 IADD3 R21, PT, PT, R20, R21, RZ ;  /* 0x0000001514154210 */ /* 0x001fca0007ffe0ff */
        /* <DEDUP_REMOVED lines=24> */
[----:B------:R0:W-:Y:S01]  /*05a0*/  @P1 STS [R18+-0x200], R21 ;  /* 0xfffe001512001388 */ /* 0x0001e20000000800 */
[----:B------:R-:W-:Y:S06]  /*05b0*/  BAR.SYNC.DEFER_BLOCKING 0x0 ;  /* 0x0000000000007b1d */ /* 0x000fec0000010000 */
[----:B------:R-:W-:Y:S05]  /*05c0*/  BRA.U UP0, `(.L_x_9) ;  /* 0x0000000100b47547 */ /* 0x000fea000b800000 */
[----:B------:R-:W-:Y:S01]  /*05d0*/  @P2 LDS R20, [R18+-0x4] ;  /* 0xfffffc0012142984 */ /* 0x000fe20000000800 */
[----:B------:R-:W-:Y:S01]  /*05e0*/  UIADD3 UR4, UPT, UPT, UR4, 0x100, URZ ;  /* 0x0000010004047890 */ /* 0x000fe2000fffe0ff */
[----:B------:R-:W-:Y:S06]  /*05f0*/  BAR.SYNC.DEFER_BLOCKING 0x0 ;  /* 0x0000000000007b1d */ /* 0x000fec0000010000 */
[----:B0-----:R-:W0:Y:S02]  /*0600*/  @P2 LDS R21, [R18] ;  /* 0x0000000012152984 */ /* 0x001e240000000800 */
[----:B0-----:R-:W-:-:S05]  /*0610*/  @P2 IMAD.IADD R21, R20, 0x1, R21 ;  /* 0x0000000114152824 */ /* 0x001fca00078e0215 */
[----:B------:R-:W-:Y:S01]  /*0620*/  @P2 STS [R18], R21 ;  /* 0x0000001512002388 */ /* 0x000fe20000000800 */
[----:B------:R-:W-:Y:S06]  /*0630*/  BAR.SYNC.DEFER_BLOCKING 0x0 ;  /* 0x0000000000007b1d */ /* 0x000fec0000010000 */
[----:B------:R-:W-:Y:S02]  /*0640*/  @P3 LDS R20, [R18+-0x8] ;  /* 0xfffff80012143984 */ /* 0x000fe40000000800 */
[----:B------:R-:W-:Y:S06]  /*0650*/  BAR.SYNC.DEFER_BLOCKING 0x0 ;  /* 0x0000000000007b1d */ /* 0x000fec0000010000 */
[----:B------:R-:W0:Y:S02]  /*0660*/  @P3 LDS R23, [R18] ;  /* 0x0000000012173984 */ /* 0x000e240000000800 */
[----:B0-----:R-:W-:-:S05]  /*0670*/  @P3 IADD3 R23, PT, PT, R20, R23, RZ ;  /* 0x0000001714173210 */ /* 0x001fca0007ffe0ff */
[----:B------:R-:W-:Y:S01]  /*0680*/  @P3 STS [R18], R23 ;  /* 0x0000001712003388 */ /* 0x000fe20000000800 */
[----:B------:R-:W-:Y:S06]  /*0690*/  BAR.SYNC.DEFER_BLOCKING 0x0 ;  /* 0x0000000000007b1d */ /* 0x000fec0000010000 */
[----:B------:R-:W-:Y:S02]  /*06a0*/  @P4 LDS R20, [R18+-0x10] ;  /* 0xfffff00012144984 */ /* 0x000fe40000000800 */
[----:B------:R-:W-:Y:S06]  /*06b0*/  BAR.SYNC.DEFER_BLOCKING 0x0 ;  /* 0x0000000000007b1d */ /* 0x000fec0000010000 */
[----:B------:R-:W0:Y:S02]  /*06c0*/  @P4 LDS R25, [R18] ;  /* 0x0000000012194984 */ /* 0x000e240000000800 */
[----:B0-----:R-:W-:-:S05]  /*06d0*/  @P4 IMAD.IADD R25, R20, 0x1, R25 ;  /* 0x0000000114194824 */ /* 0x001fca00078e0219 */
        /* <DEDUP_REMOVED lines=24> */
[----:B------:R0:W-:Y:S02]  /*0860*/  @P1 STS [R18], R21 ;  /* 0x0000001512001388 */ /* 0x0001e40000000800 */
[----:B0-----:R-:W-:Y:S01]  /*0870*/  IADD3 R18, PT, PT, R18, 0x400, RZ ;  /* 0x0000040012127810 */ /* 0x001fe20007ffe0ff */
[----:B------:R-:W-:Y:S06]  /*0880*/  BAR.SYNC.DEFER_BLOCKING 0x0 ;  /* 0x0000000000007b1d */ /* 0x000fec0000010000 */
[----:B------:R-:W-:Y:S05]  /*0890*/  BRA `(.L_x_10) ;  /* 0xfffffff800847947 */ /* 0x000fea000383ffff */
.L_x_9:
[----:B------:R-:W1:Y:S01]  /*08a0*/  S2UR UR5, SR_CgaCtaId ;  /* 0x00000000000579c3 */ /* 0x000e620000008800 */
[----:B------:R-:W-:Y:S01]  /*08b0*/  UMOV UR4, 0x400 ;  /* 0x0000040000047882 */ /* 0x000fe20000000000 */
[----:B0-----:R-:W-:Y:S01]  /*08c0*/  LDS R21, [R16+0x200] ;  /* 0x0002000010157984 */ /* 0x001fe20000000800 */
[----:B------:R-:W-:Y:S01]  /*08d0*/  IMAD R27, R13, 0x280, R14 ;  /* 0x000002800d1b7824 */ /* 0x000fe200078e020e */
[-C--:B------:R-:W-:Y:S02]  /*08e0*/  ISETP.GE.U32.AND P3, PT, R15, R12.reuse, PT ;  /* 0x0000000c0f00720c */ /* 0x080fe40003f66070 */
[-C--:B------:R-:W-:Y:S01]  /*08f0*/  ISETP.GE.U32.AND P4, PT, R17, R12.reuse, PT ;  /* 0x0000000c1100720c */ /* 0x080fe20003f86070 */
[----:B------:R-:W-:Y:S01]  /*0900*/  IMAD.IADD R27, R0, 0x1, R27 ;  /* 0x00000001001b7824 */ /* 0x000fe200078e021b */
[----:B------:R-:W-:Y:S02]  /*0910*/  ISETP.GE.U32.AND P5, PT, R19, R12, PT ;  /* 0x0000000c1300720c */ /* 0x000fe40003fa6070 */
[----:B------:R-:W-:-:S02]  /*0920*/  ISETP.NE.AND P0, PT, R14, RZ, PT ;  /* 0x000000ff0e00720c */ /* 0x000fc40003f05270 */
[----:B------:R-:W-:Y:S01]  /*0930*/  ISETP.GE.U32.AND P1, PT, R27, R12, PT ;  /* 0x0000000c1b00720c */ /* 0x000fe20003f26070 */
[----:B-1----:R-:W-:-:S09]  /*0940*/  ULEA UR4, UR5, UR4, 0x18 ;  /* 0x0000000405047291 */ /* 0x002fd2000f8ec0ff */
[----:B------:R-:W0:Y:S02]  /*0950*/  LDS R18, [UR4+0x1fc] ;  /* 0x0001fc04ff127984 */ /* 0x000e240008000800 */
[----:B0-----:R-:W-:-:S05]  /*0960*/  IMAD.IADD R21, R18, 0x1, R21 ;  /* 0x0000000112157824 */ /* 0x001fca00078e0215 */
[----:B------:R-:W-:Y:S01]  /*0970*/  STS [R16+0x200], R21 ;  /* 0x0002001510007388 */ /* 0x000fe20000000800 */
[----:B------:R-:W-:Y:S06]  /*0980*/  BAR.SYNC.DEFER_BLOCKING 0x0 ;  /* 0x0000000000007b1d */ /* 0x000fec0000010000 */
[----:B------:R-:W-:Y:S04]  /*0990*/  LDS R18, [UR4+0x3fc] ;  /* 0x0003fc04ff127984 */ /* 0x000fe80008000800 */
[----:B------:R-:W0:Y:S02]  /*09a0*/  LDS R23, [R16+0x400] ;  /* 0x0004000010177984 */ /* 0x000e240000000800 */
[----:B0-----:R-:W-:-:S05]  /*09b0*/  IMAD.IADD R23, R18, 0x1, R23 ;  /* 0x0000000112177824 */ /* 0x001fca00078e0217 */
[----:B------:R0:W-:Y:S01]  /*09c0*/  STS [R16+0x400], R23 ;  /* 0x0004001710007388 */ /* 0x0001e20000000800 */
[----:B------:R-:W-:Y:S01]  /*09d0*/  BAR.SYNC.DEFER_BLOCKING 0x0 ;  /* 0x0000000000007b1d */ /* 0x000fe20000010000 */
[----:B0-----:R-:W-:-:S05]  /*09e0*/  VIADD R23, R27, 0x80 ;  /* 0x000000801b177836 */ /* 0x001fca0000000000 */
[----:B------:R-:W-:Y:S01]  /*09f0*/  ISETP.GE.U32.AND P2, PT, R23, R12, PT ;  /* 0x0000000c1700720c */ /* 0x000fe20003f46070 */
[----:B------:R-:W-:Y:S04]  /*0a00*/  LDS R18, [UR4+0x5fc] ;  /* 0x0005fc04ff127984 */ /* 0x000fe80008000800 */
[----:B------:R-:W0:Y:S02]  /*0a10*/  LDS R25, [R16+0x600] ;  /* 0x0006000010197984 */ /* 0x000e240000000800 */
[----:B0-----:R-:W-:-:S05]  /*0a20*/  IADD3 R25, PT, PT, R18, R25, RZ ;  /* 0x0000001912197210 */ /* 0x001fca0007ffe0ff */
[----:B------:R-:W-:Y:S01]  /*0a30*/  STS [R16+0x600], R25 ;  /* 0x0006001910007388 */ /* 0x000fe20000000800 */
[----:B------:R-:W-:Y:S06]  /*0a40*/  BAR.SYNC.DEFER_BLOCKING 0x0 ;  /* 0x0000000000007b1d */ /* 0x000fec0000010000 */
[----:B------:R-:W-:Y:S04]  /*0a50*/  LDS R18, [UR4+0x7fc] ;  /* 0x0007fc04ff127984 */ /* 0x000fe80008000800 */
[----:B------:R-:W0:Y:S02]  /*0a60*/  LDS R21, [R16+0x800] ;  /* 0x0008000010157984 */ /* 0x000e240000000800 */
[----:B0-----:R-:W-:-:S05]  /*0a70*/  IADD3 R21, PT, PT, R18, R21, RZ ;  /* 0x0000001512157210 */ /* 0x001fca0007ffe0ff */
[----:B------:R-:W-:Y:S01]  /*0a80*/  STS [R16+0x800], R21 ;  /* 0x0008001510007388 */ /* 0x000fe20000000800 */
[----:B------:R-:W-:Y:S06]  /*0a90*/  BAR.SYNC.DEFER_BLOCKING 0x0 ;  /* 0x0000000000007b1d */ /* 0x000fec0000010000 */
[----:B------:R-:W0:Y:S04]  /*0aa0*/  @!P1 LDS R15, [R16] ;  /* 0x00000000100f9984 */ /* 0x000e280000000800 */
[----:B------:R-:W1:Y:S04]  /*0ab0*/  @!P2 LDS R17, [R16+0x200] ;  /* 0x000200001011a984 */ /* 0x000e680000000800 */
[----:B------:R-:W2:Y:S04]  /*0ac0*/  @!P3 LDS R19, [R16+0x400] ;  /* 0x000400001013b984 */ /* 0x000ea80000000800 */
[----:B------:R-:W3:Y:S04]  /*0ad0*/  @!P4 LDS R23, [R16+0x600] ;  /* 0x000600001017c984 */ /* 0x000ee80000000800 */
[----:B------:R-:W4:Y:S04]  /*0ae0*/  @!P5 LDS R25, [R16+0x800] ;  /* 0x000800001019d984 */ /* 0x000f280000000800 */
[----:B0-----:R0:W-:Y:S04]  /*0af0*/  @!P1 STG.E desc[UR6][R8.64], R15 ;  /* 0x0000000f08009986 */ /* 0x0011e8000c101906 */
[----:B-1----:R0:W-:Y:S04]  /*0b00*/  @!P2 STG.E desc[UR6][R6.64], R17 ;  /* 0x000000110600a986 */ /* 0x0021e8000c101906 */
[----:B--2---:R0:W-:Y:S04]  /*0b10*/  @!P3 STG.E desc[UR6][R4.64], R19 ;  /* 0x000000130400b986 */ /* 0x0041e8000c101906 */
[----:B---3--:R0:W-:Y:S04]  /*0b20*/  @!P4 STG.E desc[UR6][R2.64], R23 ;  /* 0x000000170200c986 */ /* 0x0081e8000c101906 */
[----:B----4-:R0:W-:Y:S01]  /*0b30*/  @!P5 STG.E desc[UR6][R10.64], R25 ;  /* 0x000000190a00d986 */ /* 0x0101e2000c101906 */
[----:B------:R-:W-:Y:S06]  /*0b40*/  BAR.SYNC.DEFER_BLOCKING 0x0 ;  /* 0x0000000000007b1d */ /* 0x000fec0000010000 */
[----:B------:R-:W-:Y:S05]  /*0b50*/  @P0 EXIT ;  /* 0x000000000000094d */ /* 0x000fea0003800000 */
[----:B0-----:R-:W-:-:S04]  /*0b60*/  IMAD R2, R13, 0x280, R0 ;  /* 0x000002800d027824 */ /* 0x001fc800078e0200 */
[----:B------:R-:W-:-:S05]  /*0b70*/  VIADD R3, R2, 0x280 ;  /* 0x0000028002037836 */ /* 0x000fca0000000000 */
[----:B------:R-:W-:-:S13]  /*0b80*/  ISETP.GT.U32.AND P0, PT, R3, R12, PT ;  /* 0x0000000c0300720c */ /* 0x000fda0003f04070 */
[----:B------:R-:W0:Y:S01]  /*0b90*/  @!P0 LDS R5, [UR4+0x9fc] ;  /* 0x0009fc04ff058984 */ /* 0x000e220008000800 */
[----:B------:R-:W1:Y:S01]  /*0ba0*/  @!P0 LDC.64 R2, c[0x0][0x388] ;  /* 0x0000e200ff028b82 */ /* 0x000e620000000a00 */
[----:B------:R-:W-:-:S05]  /*0bb0*/  @!P0 IADD3 R7, PT, PT, R12, R13, RZ ;  /* 0x0000000d0c078210 */ /* 0x000fca0007ffe0ff */
[----:B-1----:R-:W-:-:S05]  /*0bc0*/  @!P0 IMAD.WIDE.U32 R2, R7, 0x4, R2 ;  /* 0x0000000407028825 */ /* 0x002fca00078e0002 */
[----:B0-----:R0:W-:Y:S01]  /*0bd0*/  @!P0 STG.E desc[UR6][R2.64], R5 ;  /* 0x0000000502008986 */ /* 0x0011e2000c101906 */
[----:B------:R-:W-:Y:S05]  /*0be0*/  @!P0 EXIT ;  /* 0x000000000000894d */ /* 0x000fea0003800000 */
[----:B------:R-:W-:-:S05]  /*0bf0*/  LOP3.LUT R0, RZ, R0, RZ, 0x33, !PT ;  /* 0x00000000ff007212 */ /* 0x000fca00078e33ff */
[----:B0-----:R-:W-:Y:S01]  /*0c00*/  IMAD R3, R13, -0x280, R0 ;  /* 0xfffffd800d037824 */ /* 0x001fe200078e0200 */
[----:B------:R-:W-:-:S03]  /*0c10*/  IADD3 R13, PT, PT, R12, R13, RZ ;  /* 0x0000000d0c0d7210 */ /* 0x000fc60007ffe0ff */
[----:B------:R-:W-:-:S05]  /*0c20*/  IMAD.IADD R3, R12, 0x1, R3 ;  /* 0x000000010c037824 */ /* 0x000fca00078e0203 */
[----:B------:R-:W-:Y:S02]  /*0c30*/  LEA R0, R3, UR4, 0x2 ;  /* 0x0000000403007c11 */ /* 0x000fe4000f8e10ff */
[----:B------:R-:W0:Y:S03]  /*0c40*/  LDC.64 R2, c[0x0][0x388] ;  /* 0x0000e200ff027b82 */ /* 0x000e260000000a00 */
[----:B------:R-:W1:Y:S01]  /*0c50*/  LDS R5, [R0] ;  /* 0x0000000000057984 */ /* 0x000e620000000800 */
[----:B0-----:R-:W-:-:S05]  /*0c60*/  IMAD.WIDE.U32 R2, R13, 0x4, R2 ;  /* 0x000000040d027825 */ /* 0x001fca00078e0002 */
[----:B-1----:R-:W-:Y:S01]  /*0c70*/  STG.E desc[UR6][R2.64], R5 ;  /* 0x0000000502007986 */ /* 0x002fe2000c101906 */
[----:B------:R-:W-:Y:S05]  /*0c80*/  EXIT ;  /* 0x000000000000794d */ /* 0x000fea0003800000 */
.L_x_11:
        /* <DEDUP_REMOVED lines=15> */
.L_x_126:


//--------------------- .text._Z21add_global_aggregatesPiS_S_ --------------------------
	.section	.text._Z21add_global_aggregatesPiS_S_,"ax",@progbits
	.align	128
        .global         _Z21add_global_aggregatesPiS_S_
        .type           _Z21add_global_aggregatesPiS_S_,@function
        .size           _Z21add_global_aggregatesPiS_S_,(.L_x_127 - _Z21add_global_aggregatesPiS_S_)
        .other          _Z21add_global_aggregatesPiS_S_,@"STO_CUDA_ENTRY STV_DEFAULT"
_Z21add_global_aggregatesPiS_S_:
.text._Z21add_global_aggregatesPiS_S_:
[----:B------:R-:W-:Y:S01]  /*0000*/  LDC R1, c[0x0][0x37c] ;  /* 0x0000df00ff017b82 */ /* 0x000fe20000000800 */
[----:B------:R-:W0:Y:S07]  /*0010*/  S2R R6, SR_TID.X ;  /* 0x0000000000067919 */ /* 0x000e2e0000002100 */
[----:B------:R-:W1:Y:S01]  /*0020*/  LDC.64 R2, c[0x0][0x390] ;  /* 0x0000e400ff027b82 */ /* 0x000e620000000a00 */
[----:B------:R-:W2:Y:S01]  /*0030*/  LDCU.64 UR4, c[0x0][0x358] ;  /* 0x00006b00ff0477ac */ /* 0x000ea20008000a00 */
[----:B------:R-:W1:Y:S06]  /*0040*/  S2R R9, SR_CTAID.X ;  /* 0x0000000000097919 */ /* 0x000e6c0000002500 */
[----:B------:R-:W3:Y:S01]  /*0050*/  LDC.64 R4, c[0x0][0x380] ;  /* 0x0000e000ff047b82 */ /* 0x000ee20000000a00 */
[----:B0-----:R-:W-:-:S02]  /*0060*/  LOP3.LUT R0, R6, 0x1f, RZ, 0xc0, !PT ;  /* 0x0000001f06007812 */ /* 0x001fc400078ec0ff */
[----:B------:R-:W-:Y:S01]  /*0070*/  SHF.R.U32.HI R6, RZ, 0x5, R6 ;  /* 0x00000005ff067819 */ /* 0x000fe20000011606 */
[----:B-1----:R-:W-:-:S04]  /*0080*/  IMAD.WIDE.U32 R2, R9, 0x4, R2 ;  /* 0x0000000409027825 */ /* 0x002fc800078e0002 */
[----:B------:R-:W-:Y:S02]  /*0090*/  IMAD R7, R9, 0x280, R0 ;  /* 0x0000028009077824 */ /* 0x000fe400078e0200 */
[----:B--2---:R-:W2:Y:S02]  /*00a0*/  LDG.E R0, desc[UR4][R2.64] ;  /* 0x0000000402007981 */ /* 0x004ea4000c1e1900 */
[----:B------:R-:W-:-:S05]  /*00b0*/  IMAD R6, R6, 0xa0, R7 ;  /* 0x000000a006067824 */ /* 0x000fca00078e0207 */
[----:B------:R-:W-:-:S05]  /*00c0*/  IADD3 R7, PT, PT, R6, 0x280, RZ ;  /* 0x0000028006077810 */ /* 0x000fca0007ffe0ff */
[----:B---3--:R-:W-:-:S05]  /*00d0*/  IMAD.WIDE R4, R7, 0x4, R4 ;  /* 0x0000000407047825 */ /* 0x008fca00078e0204 */
[----:B------:R-:W2:Y:S04]  /*00e0*/  LDG.E R7, desc[UR4][R4.64] ;  /* 0x0000000404077981 */ /* 0x000ea8000c1e1900 */
[----:B------:R-:W3:Y:S04]  /*00f0*/  LDG.E R9, desc[UR4][R4.64+0x80] ;  /* 0x0000800404097981 */ /* 0x000ee8000c1e1900 */
[----:B------:R-:W4:Y:S04]  /*0100*/  LDG.E R11, desc[UR4][R4.64+0x100] ;  /* 0x00010004040b7981 */ /* 0x000f28000c1e1900 */
[----:B------:R-:W5:Y:S01]  /*0110*/  LDG.E R13, desc[UR4][R4.64+0x180] ;  /* 0x00018004040d7981 */ /* 0x000f62000c1e1900 */
[----:B--2---:R-:W-:-:S05]  /*0120*/  IADD3 R7, PT, PT, R0, R7, RZ ;  /* 0x0000000700077210 */ /* 0x004fca0007ffe0ff */
[----:B------:R0:W-:Y:S04]  /*0130*/  STG.E desc[UR4][R4.64], R7 ;  /* 0x0000000704007986 */ /* 0x0001e8000c101904 */
[----:B------:R-:W3:Y:S04]  /*0140*/  LDG.E R0, desc[UR4][R2.64] ;  /* 0x0000000402007981 */ /* 0x000ee8000c1e1900 */
[----:B0-----:R-:W2:Y:S01]  /*0150*/  LDG.E R7, desc[UR4][R4.64+0x200] ;  /* 0x0002000404077981 */ /* 0x001ea2000c1e1900 */
[----:B---3--:R-:W-:-:S05]  /*0160*/  IADD3 R9, PT, PT, R0, R9, RZ ;  /* 0x0000000900097210 */ /* 0x008fca0007ffe0ff */
[----:B------:R-:W-:Y:S04]  /*0170*/  STG.E desc[UR4][R4.64+0x80], R9 ;  /* 0x0000800904007986 */ /* 0x000fe8000c101904 */
[----:B------:R-:W4:Y:S02]  /*0180*/  LDG.E R0, desc[UR4][R2.64] ;  /* 0x0000000402007981 */ /* 0x000f24000c1e1900 */
[----:B----4-:R-:W-:-:S05]  /*0190*/  IMAD.IADD R11, R0, 0x1, R11 ;  /* 0x00000001000b7824 */ /* 0x010fca00078e020b */
[----:B------:R-:W-:Y:S04]  /*01a0*/  STG.E desc[UR4][R4.64+0x100], R11 ;  /* 0x0001000b04007986 */ /* 0x000fe8000c101904 */
[----:B------:R-:W5:Y:S02]  /*01b0*/  LDG.E R0, desc[UR4][R2.64] ;  /* 0x0000000402007981 */ /* 0x000f64000c1e1900 */
[----:B-----5:R-:W-:-:S05]  /*01c0*/  IADD3 R13, PT, PT, R0, R13, RZ ;  /* 0x0000000d000d7210 */ /* 0x020fca0007ffe0ff */
[----:B------:R-:W-:Y:S04]  /*01d0*/  STG.E desc[UR4][R4.64+0x180], R13 ;  /* 0x0001800d04007986 */ /* 0x000fe8000c101904 */
[----:B------:R-:W2:Y:S02]  /*01e0*/  LDG.E R0, desc[UR4][R2.64] ;  /* 0x0000000402007981 */ /* 0x000ea4000c1e1900 */
[----:B--2---:R-:W-:-:S05]  /*01f0*/  IMAD.IADD R7, R0, 0x1, R7 ;  /* 0x0000000100077824 */ /* 0x004fca00078e0207 */
[----:B------:R-:W-:Y:S01]  /*0200*/  STG.E desc[UR4][R4.64+0x200], R7 ;  /* 0x0002000704007986 */ /* 0x000fe2000c101904 */
[----:B------:R-:W-:Y:S05]  /*0210*/  EXIT ;  /* 0x000000000000794d */ /* 0x000fea0003800000 */
.L_x_12:
        /* <DEDUP_REMOVED lines=14> */
.L_x_127:


//--------------------- .text._Z10prefix_sumPiS_S_ --------------------------
	.section	.text._Z10prefix_sumPiS_S_,"ax",@progbits
	.align	128
        .global         _Z10prefix_sumPiS_S_
        .type           _Z10prefix_sumPiS_S_,@function
        .size           _Z10prefix_sumPiS_S_,(.L_x_128 - _Z10prefix_sumPiS_S_)
        .other          _Z10prefix_sumPiS_S_,@"STO_CUDA_ENTRY STV_DEFAULT"
_Z10prefix_sumPiS_S_:
.text._Z10prefix_sumPiS_S_:
[----:B------:R-:W-:Y:S01]  /*0000*/  LDC R1, c[0x0][0x37c] ;  /* 0x0000df00ff017b82 */ /* 0x000fe20000000800 */
[----:B------:R-:W0:Y:S07]  /*0010*/  S2R R11, SR_TID.X ;  /* 0x00000000000b7919 */ /* 0x000e2e0000002100 */
[----:B------:R-:W1:Y:S01]  /*0020*/  LDC.64 R2, c[0x0][0x380] ;  /* 0x0000e000ff027b82 */ /* 0x000e620000000a00 */
[----:B------:R-:W2:Y:S01]  /*0030*/  LDCU.64 UR6, c[0x0][0x358] ;  /* 0x00006b00ff0677ac */ /* 0x000ea20008000a00 */
[----:B------:R-:W3:Y:S01]  /*0040*/  S2R R4, SR_CTAID.X ;  /* 0x0000000000047919 */ /* 0x000ee20000002500 */
[----:B0-----:R-:W-:-:S02]  /*0050*/  SHF.R.U32.HI R5, RZ, 0x5, R11 ;  /* 0x00000005ff057819 */ /* 0x001fc4000001160b */
[----:B------:R-:W-:-:S03]  /*0060*/  LOP3.LUT P1, R0, R11, 0x1f, RZ, 0xc0, !PT ;  /* 0x0000001f0b007812 */ /* 0x000fc6000782c0ff */
[----:B---3--:R-:W-:-:S04]  /*0070*/  IMAD R7, R4, 0x4, R5 ;  /* 0x0000000404077824 */ /* 0x008fc800078e0205 */
[----:B------:R-:W-:-:S04]  /*0080*/  IMAD.U32 R7, R7, 0x80, R0 ;  /* 0x0000008007077824 */ /* 0x000fc800078e0000 */
[----:B-1----:R-:W-:-:S05]  /*0090*/  IMAD.WIDE R2, R7, 0x4, R2 ;  /* 0x0000000407027825 */ /* 0x002fca00078e0202 */
[----:B--2---:R-:W2:Y:S04]  /*00a0*/  LDG.E R6, desc[UR6][R2.64] ;  /* 0x0000000602067981 */ /* 0x004ea8000c1e1900 */
[----:B------:R-:W3:Y:S04]  /*00b0*/  LDG.E R10, desc[UR6][R2.64+0x100] ;  /* 0x00010006020a7981 */ /* 0x000ee8000c1e1900 */
[----:B------:R-:W4:Y:S04]  /*00c0*/  LDG.E R8, desc[UR6][R2.64+0x80] ;  /* 0x0000800602087981 */ /* 0x000f28000c1e1900 */
[----:B------:R-:W5:Y:S01]  /*00d0*/  LDG.E R12, desc[UR6][R2.64+0x180] ;  /* 0x00018006020c7981 */ /* 0x000f62000c1e1900 */
[----:B------:R-:W-:-:S02]  /*00e0*/  LOP3.LUT P0, RZ, R11, 0x1f, RZ, 0xc0, !PT ;  /* 0x0000001f0bff7812 */ /* 0x000fc4000780c0ff */
[----:B------:R-:W-:-:S11]  /*00f0*/  ISETP.NE.AND P2, PT, R0, RZ, PT ;  /* 0x000000ff0000720c */ /* 0x000fd60003f45270 */
[----:B------:R-:W-:Y:S02]  /*0100*/  VOTE.ANY R7, PT, P0 ;  /* 0x0000000000077806 */ /* 0x000fe400000e0100 */
[----:B------:R-:W-:Y:S02]  /*0110*/  VOTE.ANY R17, PT, P2 ;  /* 0x0000000000117806 */ /* 0x000fe400010e0100 */
[----:B------:R-:W-:Y:S02]  /*0120*/  VOTE.ANY R13, PT, P2 ;  /* 0x00000000000d7806 */ /* 0x000fe400010e0100 */
[----:B------:R-:W-:Y:S02]  /*0130*/  VOTE.ANY R21, PT, P2 ;  /* 0x0000000000157806 */ /* 0x000fe400010e0100 */
[----:B------:R-:W-:Y:S02]  /*0140*/  ISETP.GT.U32.AND P0, PT, R0, 0x1, PT ;  /* 0x000000010000780c */ /* 0x000fe40003f04070 */
[----:B------:R-:W-:-:S02]  /*0150*/  P2R R9, PR, RZ, 0x4 ;  /* 0x00000004ff097803 */ /* 0x000fc40000000000 */
[----:B------:R-:W-:-:S09]  /*0160*/  ISETP.NE.AND P2, PT, R0, RZ, PT ;  /* 0x000000ff0000720c */ /* 0x000fd20003f45270 */
[----:B------:R-:W-:Y:S02]  /*0170*/  VOTE.ANY R14, PT, P0 ;  /* 0x00000000000e7806 */ /* 0x000fe400000e0100 */
[----:B------:R-:W-:Y:S02]  /*0180*/  VOTE.ANY R18, PT, P0 ;  /* 0x0000000000127806 */ /* 0x000fe400000e0100 */
[C---:B------:R-:W-:Y:S01]  /*0190*/  ISETP.GE.U32.AND P3, PT, R0.reuse, 0x4, PT ;  /* 0x000000040000780c */ /* 0x040fe20003f66070 */
[----:B------:R-:W0:Y:S01]  /*01a0*/  S2UR UR5, SR_CgaCtaId ;  /* 0x00000000000579c3 */ /* 0x000e220000008800 */
[C---:B------:R-:W-:Y:S01]  /*01b0*/  ISETP.GE.U32.AND P4, PT, R0.reuse, 0x10, PT ;  /* 0x000000100000780c */ /* 0x040fe20003f86070 */
[----:B------:R-:W-:Y:S01]  /*01c0*/  UMOV UR4, 0x400 ;  /* 0x0000040000047882 */ /* 0x000fe20000000000 */
[----:B------:R-:W-:Y:S02]  /*01d0*/  ISETP.NE.AND P5, PT, R0, 0x1f, PT ;  /* 0x0000001f0000780c */ /* 0x000fe40003fa5270 */
[----:B------:R-:W-:Y:S01]  /*01e0*/  ISETP.GT.U32.AND P6, PT, R11, 0x1f, PT ;  /* 0x0000001f0b00780c */ /* 0x000fe20003fc4070 */
[----:B0-----:R-:W-:-:S06]  /*01f0*/  ULEA UR4, UR5, UR4, 0x18 ;  /* 0x0000000405047291 */ /* 0x001fcc000f8ec0ff */
[----:B------:R-:W-:Y:S01]  /*0200*/  LEA R5, R5, UR4, 0x4 ;  /* 0x0000000405057c11 */ /* 0x000fe2000f8e20ff */
[----:B--2---:R-:W0:Y:S04]  /*0210*/  SHFL.UP PT, R7, R6, 0x1, RZ ;  /* 0x0420000006077989 */ /* 0x004e2800000e00ff */
[----:B---3--:R-:W1:Y:S04]  /*0220*/  SHFL.UP PT, R17, R10, 0x1, RZ ;  /* 0x042000000a117989 */ /* 0x008e6800000e00ff */
[----:B----4-:R-:W2:Y:S04]  /*0230*/  SHFL.UP PT, R13, R8, 0x1, RZ ;  /* 0x04200000080d7989 */ /* 0x010ea800000e00ff */
[----:B-----5:R-:W3:Y:S01]  /*0240*/  SHFL.UP PT, R21, R12, 0x1, RZ ;  /* 0x042000000c157989 */ /* 0x020ee200000e00ff */
[----:B0-----:R-:W-:-:S02]  /*0250*/  SEL R9, R7, RZ, P1 ;  /* 0x000000ff07097207 */ /* 0x001fc40000800000 */
[----:B-1----:R-:W-:-:S03]  /*0260*/  SEL R19, R17, RZ, P2 ;  /* 0x000000ff11137207 */ /* 0x002fc60001000000 */
[----:B------:R-:W-:Y:S01]  /*0270*/  IMAD.IADD R9, R6, 0x1, R9 ;  /* 0x0000000106097824 */ /* 0x000fe200078e0209 */
[----:B--2---:R-:W-:Y:S01]  /*0280*/  SEL R15, R13, RZ, P2 ;  /* 0x000000ff0d0f7207 */ /* 0x004fe20001000000 */
[----:B------:R-:W-:Y:S01]  /*0290*/  IMAD.IADD R19, R10, 0x1, R19 ;  /* 0x000000010a137824 */ /* 0x000fe200078e0213 */
[----:B---3--:R-:W-:-:S03]  /*02a0*/  SEL R23, R21, RZ, P2 ;  /* 0x000000ff15177207 */ /* 0x008fc60001000000 */
[----:B------:R-:W-:Y:S01]  /*02b0*/  IMAD.IADD R15, R8, 0x1, R15 ;  /* 0x00000001080f7824 */ /* 0x000fe200078e020f */
[----:B------:R-:W-:Y:S02]  /*02c0*/  VOTE.ANY R6, PT, P0 ;  /* 0x0000000000067806 */ /* 0x000fe400000e0100 */
[----:B------:R-:W-:Y:S01]  /*02d0*/  VOTE.ANY R10, PT, P0 ;  /* 0x00000000000a7806 */ /* 0x000fe200000e0100 */
[----:B------:R-:W-:Y:S01]  /*02e0*/  IMAD.IADD R23, R12, 0x1, R23 ;  /* 0x000000010c177824 */ /* 0x000fe200078e0217 */
[----:B------:R-:W0:Y:S04]  /*02f0*/  SHFL.UP PT, R14, R19, 0x2, RZ ;  /* 0x04400000130e7989 */ /* 0x000e2800000e00ff */
[----:B------:R-:W1:Y:S04]  /*0300*/  SHFL.UP PT, R6, R9, 0x2, RZ ;  /* 0x0440000009067989 */ /* 0x000e6800000e00ff */
[----:B------:R-:W2:Y:S04]  /*0310*/  SHFL.UP PT, R10, R15, 0x2, RZ ;  /* 0x044000000f0a7989 */ /* 0x000ea800000e00ff */
[----:B------:R-:W3:Y:S01]  /*0320*/  SHFL.UP PT, R18, R23, 0x2, RZ ;  /* 0x0440000017127989 */ /* 0x000ee200000e00ff */
[----:B------:R-:W-:-:S02]  /*0330*/  ISETP.GT.U32.AND P1, PT, R0, 0x3, PT ;  /* 0x000000030000780c */ /* 0x000fc40003f24070 */
[----:B------:R-:W-:Y:S02]  /*0340*/  P2R R7, PR, RZ, 0x4 ;  /* 0x00000004ff077803 */ /* 0x000fe40000000000 */
[----:B------:R-:W-:-:S04]  /*0350*/  ISETP.GE.U32.AND P2, PT, R0, 0x2, PT ;  /* 0x000000020000780c */ /* 0x000fc80003f46070 */
[----:B------:R-:W-:Y:S02]  /*0360*/  P2R R7, PR, RZ, 0x4 ;  /* 0x00000004ff077803 */ /* 0x000fe40000000000 */
[----:B0-----:R-:W-:Y:S02]  /*0370*/  SEL R16, R14, RZ, P2 ;  /* 0x000000ff0e107207 */ /* 0x001fe40001000000 */
[----:B-1----:R-:W-:Y:S02]  /*0380*/  SEL R8, R6, RZ, P2 ;  /* 0x000000ff06087207 */ /* 0x002fe40001000000 */
[----:B--2---:R-:W-:Y:S02]  /*0390*/  SEL R12, R10, RZ, P2 ;  /* 0x000000ff0a0c7207 */ /* 0x004fe40001000000 */
[----:B---3--:R-:W-:Y:S01]  /*03a0*/  SEL R20, R18, RZ, P2 ;  /* 0x000000ff12147207 */ /* 0x008fe20001000000 */
[----:B------:R-:W-:Y:S01]  /*03b0*/  IMAD.IADD R8, R9, 0x1, R8 ;  /* 0x0000000109087824 */ /* 0x000fe200078e0208 */
[----:B------:R-:W-:Y:S01]  /*03c0*/  VOTE.ANY R7, PT, P1 ;  /* 0x0000000000077806 */ /* 0x000fe200008e0100 */
[----:B------:R-:W-:Y:S01]  /*03d0*/  IMAD.IADD R12, R15, 0x1, R12 ;  /* 0x000000010f0c7824 */ /* 0x000fe200078e020c */
[----:B------:R-:W-:Y:S01]  /*03e0*/  VOTE.ANY R13, PT, P1 ;  /* 0x00000000000d7806 */ /* 0x000fe200008e0100 */
[----:B------:R-:W-:Y:S01]  /*03f0*/  IMAD.IADD R16, R19, 0x1, R16 ;  /* 0x0000000113107824 */ /* 0x000fe200078e0210 */
[----:B------:R-:W-:Y:S01]  /*0400*/  VOTE.ANY R17, PT, P1 ;  /* 0x0000000000117806 */ /* 0x000fe200008e0100 */
[----:B------:R-:W-:Y:S01]  /*0410*/  IMAD.IADD R20, R23, 0x1, R20 ;  /* 0x0000000117147824 */ /* 0x000fe200078e0214 */
[----:B------:R-:W-:Y:S01]  /*0420*/  VOTE.ANY R21, PT, P1 ;  /* 0x0000000000157806 */ /* 0x000fe200008e0100 */
[----:B------:R-:W0:Y:S04]  /*0430*/  SHFL.UP PT, R7, R8, 0x4, RZ ;  /* 0x0480000008077989 */ /* 0x000e2800000e00ff */
[----:B------:R-:W1:Y:S04]  /*0440*/  SHFL.UP PT, R13, R12, 0x4, RZ ;  /* 0x048000000c0d7989 */ /* 0x000e6800000e00ff */
[----:B------:R-:W2:Y:S04]  /*0450*/  SHFL.UP PT, R17, R16, 0x4, RZ ;  /* 0x0480000010117989 */ /* 0x000ea800000e00ff */
[----:B------:R-:W3:Y:S01]  /*0460*/  SHFL.UP PT, R21, R20, 0x4, RZ ;  /* 0x0480000014157989 */ /* 0x000ee200000e00ff */
[----:B------:R-:W-:-:S02]  /*0470*/  ISETP.GT.U32.AND P2, PT, R0, 0x7, PT ;  /* 0x000000070000780c */ /* 0x000fc40003f44070 */
[----:B------:R-:W-:Y:S02]  /*0480*/  P2R R6, PR, RZ, 0x8 ;  /* 0x00000008ff067803 */ /* 0x000fe40000000000 */
[----:B0-----:R-:W-:Y:S02]  /*0490*/  SEL R9, R7, RZ, P3 ;  /* 0x000000ff07097207 */ /* 0x001fe40001800000 */
[----:B-1----:R-:W-:Y:S02]  /*04a0*/  SEL R15, R13, RZ, P3 ;  /* 0x000000ff0d0f7207 */ /* 0x002fe40001800000 */
[----:B--2---:R-:W-:Y:S02]  /*04b0*/  SEL R19, R17, RZ, P3 ;  /* 0x000000ff11137207 */ /* 0x004fe40001800000 */
[----:B---3--:R-:W-:Y:S01]  /*04c0*/  SEL R23, R21, RZ, P3 ;  /* 0x000000ff15177207 */ /* 0x008fe20001800000 */
[----:B------:R-:W-:Y:S02]  /*04d0*/  IMAD.IADD R9, R8, 0x1, R9 ;  /* 0x0000000108097824 */ /* 0x000fe400078e0209 */
        /* <DEDUP_REMOVED lines=11> */
[----:B------:R-:W-:-:S04]  /*0590*/  ISETP.GE.U32.AND P3, PT, R0, 0x8, PT ;  /* 0x000000080000780c */ /* 0x000fc80003f66070 */
[----:B------:R-:W-:Y:S02]  /*05a0*/  P2R R7, PR, RZ, 0x8 ;  /* 0x00000008ff077803 */ /* 0x000fe40000000000 */
[----:B0-----:R-:W-:Y:S02]  /*05b0*/  SEL R8, R6, RZ, P3 ;  /* 0x000000ff06087207 */ /* 0x001fe40001800000 */
[----:B-1----:R-:W-:Y:S02]  /*05c0*/  SEL R12, R10, RZ, P3 ;  /* 0x000000ff0a0c7207 */ /* 0x002fe40001800000 */
[----:B--2---:R-:W-:Y:S02]  /*05d0*/  SEL R16, R14, RZ, P3 ;  /* 0x000000ff0e107207 */ /* 0x004fe40001800000 */
[----:B---3--:R-:W-:Y:S02]  /*05e0*/  SEL R20, R18, RZ, P3 ;  /* 0x000000ff12147207 */ /* 0x008fe40001800000 */
[----:B------:R-:W-:Y:S01]  /*05f0*/  ISETP.GT.U32.AND P3, PT, R0, 0xf, PT ;  /* 0x0000000f0000780c */ /* 0x000fe20003f64070 */
[----:B------:R-:W-:-:S02]  /*0600*/  IMAD.IADD R8, R9, 0x1, R8 ;  /* 0x0000000109087824 */ /* 0x000fc400078e0208 */
[----:B------:R-:W-:Y:S02]  /*0610*/  IMAD.IADD R12, R15, 0x1, R12 ;  /* 0x000000010f0c7824 */ /* 0x000fe400078e020c */
[----:B------:R-:W-:Y:S02]  /*0620*/  IMAD.IADD R16, R19, 0x1, R16 ;  /* 0x0000000113107824 */ /* 0x000fe400078e0210 */
[----:B------:R-:W-:-:S06]  /*0630*/  IMAD.IADD R20, R23, 0x1, R20 ;  /* 0x0000000117147824 */ /* 0x000fcc00078e0214 */
[----:B------:R-:W-:Y:S02]  /*0640*/  VOTE.ANY R7, PT, P3 ;  /* 0x0000000000077806 */ /* 0x000fe400018e0100 */
[----:B------:R-:W-:Y:S02]  /*0650*/  VOTE.ANY R13, PT, P3 ;  /* 0x00000000000d7806 */ /* 0x000fe400018e0100 */
[----:B------:R-:W-:Y:S02]  /*0660*/  VOTE.ANY R17, PT, P3 ;  /* 0x0000000000117806 */ /* 0x000fe400018e0100 */
[----:B------:R-:W-:Y:S01]  /*0670*/  VOTE.ANY R21, PT, P3 ;  /* 0x0000000000157806 */ /* 0x000fe200018e0100 */
[----:B------:R-:W0:Y:S04]  /*0680*/  SHFL.UP PT, R7, R8, 0x10, RZ ;  /* 0x0600000008077989 */ /* 0x000e2800000e00ff */
[----:B------:R-:W1:Y:S04]  /*0690*/  SHFL.UP PT, R13, R12, 0x10, RZ ;  /* 0x060000000c0d7989 */ /* 0x000e6800000e00ff */
[----:B------:R-:W2:Y:S04]  /*06a0*/  SHFL.UP PT, R17, R16, 0x10, RZ ;  /* 0x0600000010117989 */ /* 0x000ea800000e00ff */
[----:B------:R-:W3:Y:S01]  /*06b0*/  SHFL.UP PT, R21, R20, 0x10, RZ ;  /* 0x0600000014157989 */ /* 0x000ee200000e00ff */
[----:B0-----:R-:W-:-:S02]  /*06c0*/  SEL R9, R7, RZ, P4 ;  /* 0x000000ff07097207 */ /* 0x001fc40002000000 */
[----:B-1----:R-:W-:Y:S02]  /*06d0*/  SEL R15, R13, RZ, P4 ;  /* 0x000000ff0d0f7207 */ /* 0x002fe40002000000 */
[----:B--2---:R-:W-:Y:S02]  /*06e0*/  SEL R19, R17, RZ, P4 ;  /* 0x000000ff11137207 */ /* 0x004fe40002000000 */
[----:B---3--:R-:W-:Y:S01]  /*06f0*/  SEL R23, R21, RZ, P4 ;  /* 0x000000ff15177207 */ /* 0x008fe20002000000 */
[----:B------:R-:W-:Y:S02]  /*0700*/  IMAD.IADD R6, R8, 0x1, R9 ;  /* 0x0000000108067824 */ /* 0x000fe400078e0209 */
[----:B------:R-:W-:Y:S02]  /*0710*/  IMAD.IADD R7, R12, 0x1, R15 ;  /* 0x000000010c077824 */ /* 0x000fe400078e020f */
[----:B------:R-:W-:Y:S02]  /*0720*/  IMAD.IADD R8, R16, 0x1, R19 ;  /* 0x0000000110087824 */ /* 0x000fe400078e0213 */
[----:B------:R-:W-:Y:S01]  /*0730*/  IMAD.IADD R9, R20, 0x1, R23 ;  /* 0x0000000114097824 */ /* 0x000fe200078e0217 */
[----:B------:R0:W-:Y:S04]  /*0740*/  @!P5 STS [R5], R6 ;  /* 0x000000060500d388 */ /* 0x0001e80000000800 */
[----:B------:R0:W-:Y:S04]  /*0750*/  @!P5 STS [R5+0x4], R7 ;  /* 0x000004070500d388 */ /* 0x0001e80000000800 */
[----:B------:R0:W-:Y:S04]  /*0760*/  @!P5 STS [R5+0x8], R8 ;  /* 0x000008080500d388 */ /* 0x0001e80000000800 */
[----:B------:R0:W-:Y:S01]  /*0770*/  @!P5 STS [R5+0xc], R9 ;  /* 0x00000c090500d388 */ /* 0x0001e20000000800 */
[----:B------:R-:W-:Y:S01]  /*0780*/  IMAD.MOV.U32 R13, RZ, RZ, RZ ;  /* 0x000000ffff0d7224 */ /* 0x000fe200078e00ff */
[----:B------:R-:W-:Y:S06]  /*0790*/  BAR.SYNC.DEFER_BLOCKING 0x0 ;  /* 0x0000000000007b1d */ /* 0x000fec0000010000 */
[----:B------:R-:W-:Y:S05]  /*07a0*/  @P6 BRA `(.L_x_13) ;  /* 0x0000000000c06947 */ /* 0x000fea0003800000 */
[----:B------:R-:W-:Y:S01]  /*07b0*/  LEA R10, R0, UR4, 0x2 ;  /* 0x00000004000a7c11 */ /* 0x000fe2000f8e10ff */
[----:B------:R-:W-:-:S04]  /*07c0*/  UMOV UR5, 0xffffffff ;  /* 0xffffffff00057882 */ /* 0x000fc80000000000 */
[----:B------:R1:W2:Y:S01]  /*07d0*/  LDS R13, [R10] ;  /* 0x000000000a0d7984 */ /* 0x0002a20000000800 */
[----:B------:R-:W-:Y:S05]  /*07e0*/  BRA.DIV UR5, `(.L_x_14) ;  /* 0x0000000a052c7947 */ /* 0x000fea000b800000 */
[----:B------:R-:W-:-:S13]  /*07f0*/  ISETP.NE.AND P6, PT, R0, RZ, PT ;  /* 0x000000ff0000720c */ /* 0x000fda0003fc5270 */
[----:B------:R-:W-:-:S07]  /*0800*/  VOTE.ANY R12, PT, P6 ;  /* 0x00000000000c7806 */ /* 0x000fce00030e0100 */
.L_x_45:
[----:B------:R-:W-:-:S13]  /*0810*/  R2UR UR5, R12 ;  /* 0x000000000c0572ca */ /* 0x000fda00000e0000 */
[----:B------:R-:W-:Y:S05]  /*0820*/  BRA.DIV UR5, `(.L_x_15) ;  /* 0x0000000a05347947 */ /* 0x000fea000b800000 */
[----:B--2---:R2:W3:Y:S02]  /*0830*/  SHFL.UP PT, R12, R13, 0x1, RZ ;  /* 0x042000000d0c7989 */ /* 0x0044e400000e00ff */
.L_x_48:
[----:B------:R-:W-:Y:S01]  /*0840*/  ISETP.NE.AND P6, PT, R0, RZ, PT ;  /* 0x000000ff0000720c */ /* 0x000fe20003fc5270 */
[----:B------:R-:W-:-:S03]  /*0850*/  UMOV UR5, 0xffffffff ;  /* 0xffffffff00057882 */ /* 0x000fc60000000000 */
[----:B---3--:R-:W-:-:S05]  /*0860*/  SEL R12, R12, RZ, P6 ;  /* 0x000000ff0c0c7207 */ /* 0x008fca0003000000 */
[----:B--2---:R-:W-:Y:S01]  /*0870*/  IMAD.IADD R13, R13, 0x1, R12 ;  /* 0x000000010d0d7824 */ /* 0x004fe200078e020c */
[----:B------:R-:W-:Y:S06]  /*0880*/  BRA.DIV UR5, `(.L_x_16) ;  /* 0x0000000a053c7947 */ /* 0x000fec000b800000 */
[----:B------:R-:W-:-:S07]  /*0890*/  VOTE.ANY R12, PT, P0 ;  /* 0x00000000000c7806 */ /* 0x000fce00000e0100 */
.L_x_51:
[----:B------:R-:W-:-:S13]  /*08a0*/  R2UR UR5, R12 ;  /* 0x000000000c0572ca */ /* 0x000fda00000e0000 */
[----:B------:R-:W-:Y:S05]  /*08b0*/  BRA.DIV UR5, `(.L_x_17) ;  /* 0x0000000a05507947 */ /* 0x000fea000b800000 */
[----:B------:R2:W3:Y:S02]  /*08c0*/  SHFL.UP PT, R12, R13, 0x2, RZ ;  /* 0x044000000d0c7989 */ /* 0x0004e400000e00ff */
.L_x_54:
[----:B------:R-:W-:Y:S01]  /*08d0*/  ISETP.GE.U32.AND P0, PT, R0, 0x2, PT ;  /* 0x000000020000780c */ /* 0x000fe20003f06070 */
[----:B------:R-:W-:-:S03]  /*08e0*/  UMOV UR5, 0xffffffff ;  /* 0xffffffff00057882 */ /* 0x000fc60000000000 */
[----:B---3--:R-:W-:-:S05]  /*08f0*/  SEL R12, R12, RZ, P0 ;  /* 0x000000ff0c0c7207 */ /* 0x008fca0000000000 */
[----:B--2---:R-:W-:Y:S01]  /*0900*/  IMAD.IADD R13, R13, 0x1, R12 ;  /* 0x000000010d0d7824 */ /* 0x004fe200078e020c */
[----:B------:R-:W-:Y:S06]  /*0910*/  BRA.DIV UR5, `(.L_x_18) ;  /* 0x0000000a05587947 */ /* 0x000fec000b800000 */
[----:B------:R-:W-:-:S07]  /*0920*/  VOTE.ANY R12, PT, P1 ;  /* 0x00000000000c7806 */ /* 0x000fce00008e0100 */
.L_x_57:
[----:B------:R-:W-:-:S13]  /*0930*/  R2UR UR5, R12 ;  /* 0x000000000c0572ca */ /* 0x000fda00000e0000 */
[----:B------:R-:W-:Y:S05]  /*0940*/  BRA.DIV UR5, `(.L_x_19) ;  /* 0x0000000a056c7947 */ /* 0x000fea000b800000 */
[----:B------:R2:W3:Y:S02]  /*0950*/  SHFL.UP PT, R12, R13, 0x4, RZ ;  /* 0x048000000d0c7989 */ /* 0x0004e400000e00ff */
.L_x_60:
[----:B------:R-:W-:Y:S01]  /*0960*/  ISETP.GE.U32.AND P0, PT, R0, 0x4, PT ;  /* 0x000000040000780c */ /* 0x000fe20003f06070 */
[----:B------:R-:W-:-:S03]  /*0970*/  UMOV UR5, 0xffffffff ;  /* 0xffffffff00057882 */ /* 0x000fc60000000000 */
[----:B---3--:R-:W-:-:S05]  /*0980*/  SEL R12, R12, RZ, P0 ;  /* 0x000000ff0c0c7207 */ /* 0x008fca0000000000 */
[----:B--2---:R-:W-:Y:S01]  /*0990*/  IMAD.IADD R13, R13, 0x1, R12 ;  /* 0x000000010d0d7824 */ /* 0x004fe200078e020c */
[----:B------:R-:W-:Y:S06]  /*09a0*/  BRA.DIV UR5, `(.L_x_20) ;  /* 0x0000000a05747947 */ /* 0x000fec000b800000 */
[----:B------:R-:W-:-:S07]  /*09b0*/  VOTE.ANY R12, PT, P2 ;  /* 0x00000000000c7806 */ /* 0x000fce00010e0100 */
.L_x_63:
[----:B------:R-:W-:-:S13]  /*09c0*/  R2UR UR5, R12 ;  /* 0x000000000c0572ca */ /* 0x000fda00000e0000 */
[----:B------:R-:W-:Y:S05]  /*09d0*/  BRA.DIV UR5, `(.L_x_21) ;  /* 0x0000000a05887947 */ /* 0x000fea000b800000 */
[----:B------:R2:W3:Y:S02]  /*09e0*/  SHFL.UP PT, R12, R13, 0x8, RZ ;  /* 0x050000000d0c7989 */ /* 0x0004e400000e00ff */
.L_x_66:
[----:B------:R-:W-:Y:S01]  /*09f0*/  ISETP.GE.U32.AND P0, PT, R0, 0x8, PT ;  /* 0x000000080000780c */ /* 0x000fe20003f06070 */
[----:B------:R-:W-:-:S03]  /*0a00*/  UMOV UR5, 0xffffffff ;  /* 0xffffffff00057882 */ /* 0x000fc60000000000 */
[----:B---3--:R-:W-:-:S05]  /*0a10*/  SEL R12, R12, RZ, P0 ;  /* 0x000000ff0c0c7207 */ /* 0x008fca0000000000 */
[----:B--2---:R-:W-:Y:S01]  /*0a20*/  IMAD.IADD R13, R13, 0x1, R12 ;  /* 0x000000010d0d7824 */ /* 0x004fe200078e020c */
[----:B------:R-:W-:Y:S06]  /*0a30*/  BRA.DIV UR5, `(.L_x_22) ;  /* 0x0000000a05907947 */ /* 0x000fec000b800000 */
[----:B------:R-:W-:-:S07]  /*0a40*/  VOTE.ANY R12, PT, P3 ;  /* 0x00000000000c7806 */ /* 0x000fce00018e0100 */
.L_x_69:
[----:B------:R-:W-:-:S13]  /*0a50*/  R2UR UR5, R12 ;  /* 0x000000000c0572ca */ /* 0x000fda00000e0000 */
[----:B------:R-:W-:Y:S05]  /*0a60*/  BRA.DIV UR5, `(.L_x_23) ;  /* 0x0000000a05a47947 */ /* 0x000fea000b800000 */
[----:B------:R2:W3:Y:S02]  /*0a70*/  SHFL.UP PT, R12, R13, 0x10, RZ ;  /* 0x060000000d0c7989 */ /* 0x0004e400000e00ff */
.L_x_72:
[----:B---3--:R-:W-:-:S05]  /*0a80*/  SEL R12, R12, RZ, P4 ;  /* 0x000000ff0c0c7207 */ /* 0x008fca0002000000 */
[----:B--2---:R-:W-:-:S05]  /*0a90*/  IMAD.IADD R13, R13, 0x1, R12 ;  /* 0x000000010d0d7824 */ /* 0x004fca00078e020c */
[----:B------:R2:W-:Y:S02]  /*0aa0*/  STS [R10], R13 ;  /* 0x0000000d0a007388 */ /* 0x0005e40000000800 */
.L_x_13:
[----:B------:R-:W-:Y:S05]  /*0ab0*/  WARPSYNC.ALL ;  /* 0x0000000000007948 */ /* 0x000fea0003800000 */
[----:B------:R-:W-:Y:S01]  /*0ac0*/  BAR.SYNC.DEFER_BLOCKING 0x0 ;  /* 0x0000000000007b1d */ /* 0x000fe20000010000 */
[----:B------:R-:W-:Y:S02]  /*0ad0*/  ISETP.NE.AND P0, PT, R4, RZ, PT ;  /* 0x000000ff0400720c */ /* 0x000fe40003f05270 */
[----:B------:R-:W-:Y:S01]  /*0ae0*/  ISETP.GE.U32.AND P1, PT, R11, 0x20, PT ;  /* 0x000000200b00780c */ /* 0x000fe20003f26070 */
[----:B------:R-:W-:-:S10]  /*0af0*/  IMAD.MOV.U32 R11, RZ, RZ, RZ ;  /* 0x000000ffff0b7224 */ /* 0x000fd400078e00ff */
[----:B------:R-:W-:Y:S05]  /*0b00*/  @!P0 BRA `(.L_x_24) ;  /* 0x0000000000108947 */ /* 0x000fea0003800000 */
[----:B-12---:R-:W1:Y:S01]  /*0b10*/  LDC.64 R10, c[0x0][0x390] ;  /* 0x0000e400ff0a7b82 */ /* 0x006e620000000a00 */
[----:B------:R-:W-:-:S04]  /*0b20*/  VIADD R15, R4, 0xffffffff ;  /* 0xffffffff040f7836 */ /* 0x000fc80000000000 */
[----:B-1----:R-:W-:-:S06]  /*0b30*/  IMAD.WIDE.U32 R10, R15, 0x4, R10 ;  /* 0x000000040f0a7825 */ /* 0x002fcc00078e000a */
[----:B------:R3:W5:Y:S02]  /*0b40*/  LDG.E R11, desc[UR6][R10.64] ;  /* 0x000000060a0b7981 */ /* 0x000764000c1e1900 */
.L_x_24:
[----:B------:R-:W-:Y:S04]  /*0b50*/  BSSY B0, `(.L_x_25) ;  /* 0x0000051000007945 */ /* 0x000fe80003800000 */
[----:B------:R-:W-:Y:S05]  /*0b60*/  @!P1 BRA `(.L_x_26) ;  /* 0x0000000000b49947 */ /* 0x000fea0003800000 */
[----:B--2---:R2:W4:Y:S01]  /*0b70*/  @!P5 LDS R13, [R5+-0x4] ;  /* 0xfffffc00050dd984 */ /* 0x0045220000000800 */
[----:B------:R-:W-:Y:S01]  /*0b80*/  UMOV UR5, 0xffffffff ;  /* 0xffffffff00057882 */ /* 0x000fe20000000000 */
[----:B------:R-:W-:Y:S02]  /*0b90*/  ISETP.NE.AND P0, PT, R0, 0x1f, PT ;  /* 0x0000001f0000780c */ /* 0x000fe40003f05270 */
[----:B------:R-:W-:Y:S11]  /*0ba0*/  BRA.DIV UR5, `(.L_x_27) ;  /* 0x0000000a05747947 */ /* 0x000ff6000b800000 */
[----:B------:R-:W-:-:S07]  /*0bb0*/  VOTE.ANY R12, PT, !P0 ;  /* 0x00000000000c7806 */ /* 0x000fce00040e0100 */
.L_x_74:
[----:B------:R-:W-:-:S13]  /*0bc0*/  R2UR UR5, R12 ;  /* 0x000000000c0572ca */ /* 0x000fda00000e0000 */
[----:B------:R-:W-:Y:S05]  /*0bd0*/  BRA.DIV UR5, `(.L_x_28) ;  /* 0x0000000a05807947 */ /* 0x000fea000b800000 */
[----:B------:R-:W-:Y:S01]  /*0be0*/  NOP ;  /* 0x0000000000007918 */ /* 0x000fe20000000000 */
.L_x_77:
[----:B------:R-:W-:-:S03]  /*0bf0*/  UMOV UR5, 0xffffffff ;  /* 0xffffffff00057882 */ /* 0x000fc60000000000 */
[----:B------:R-:W-:Y:S05]  /*0c00*/  BRA.DIV UR5, `(.L_x_29) ;  /* 0x0000000a058c7947 */ /* 0x000fea000b800000 */
[----:B----4-:R-:W4:Y:S01]  /*0c10*/  SHFL.IDX PT, R13, R13, 0x1f, 0x1f ;  /* 0x03e01f000d0d7f89 */ /* 0x010f2200000e0000 */
[----:B------:R-:W-:-:S03]  /*0c20*/  VOTE.ANY R12, PT, !P0 ;  /* 0x00000000000c7806 */ /* 0x000fc600040e0100 */
[----:B------:R-:W0:Y:S01]  /*0c30*/  @!P5 LDS R0, [R5] ;  /* 0x000000000500d984 */ /* 0x000e220000000800 */
[----:B----45:R-:W-:-:S05]  /*0c40*/  IADD3 R15, PT, PT, R6, R13, R11 ;  /* 0x0000000d060f7210 */ /* 0x030fca0007ffe00b */
[----:B------:R4:W-:Y:S02]  /*0c50*/  STG.E desc[UR6][R2.64], R15 ;  /* 0x0000000f02007986 */ /* 0x0009e4000c101906 */
[----:B0---4-:R-:W-:-:S07]  /*0c60*/  @!P5 IMAD.MOV.U32 R13, RZ, RZ, R0 ;  /* 0x000000ffff0dd224 */ /* 0x011fce00078e0000 */
.L_x_81:
[----:B------:R-:W-:-:S13]  /*0c70*/  R2UR UR5, R12 ;  /* 0x000000000c0572ca */ /* 0x000fda00000e0000 */
[----:B------:R-:W-:Y:S05]  /*0c80*/  BRA.DIV UR5, `(.L_x_30) ;  /* 0x0000000a05b87947 */ /* 0x000fea000b800000 */
[----:B------:R-:W-:Y:S01]  /*0c90*/  NOP ;  /* 0x0000000000007918 */ /* 0x000fe20000000000 */
.L_x_84:
[----:B------:R-:W-:-:S03]  /*0ca0*/  UMOV UR5, 0xffffffff ;  /* 0xffffffff00057882 */ /* 0x000fc60000000000 */
[----:B------:R-:W-:Y:S05]  /*0cb0*/  BRA.DIV UR5, `(.L_x_31) ;  /* 0x0000000a05c47947 */ /* 0x000fea000b800000 */
[----:B------:R-:W0:Y:S01]  /*0cc0*/  SHFL.IDX PT, R0, R13, 0x1f, 0x1f ;  /* 0x03e01f000d007f89 */ /* 0x000e2200000e0000 */
[----:B------:R-:W-:-:S03]  /*0cd0*/  VOTE.ANY R12, PT, !P0 ;  /* 0x00000000000c7806 */ /* 0x000fc600040e0100 */
[----:B------:R-:W4:Y:S01]  /*0ce0*/  @!P5 LDS R4, [R5+0x4] ;  /* 0x000004000504d984 */ /* 0x000f220000000800 */
[----:B0-----:R-:W-:-:S05]  /*0cf0*/  IADD3 R7, PT, PT, R7, R0, R11 ;  /* 0x0000000007077210 */ /* 0x001fca0007ffe00b */
[----:B------:R0:W-:Y:S02]  /*0d00*/  STG.E desc[UR6][R2.64+0x80], R7 ;  /* 0x0000800702007986 */ /* 0x0001e4000c101906 */
[----:B0---4-:R-:W-:-:S07]  /*0d10*/  @!P5 IMAD.MOV.U32 R0, RZ, RZ, R4 ;  /* 0x000000ffff00d224 */ /* 0x011fce00078e0004 */
.L_x_88:
[----:B------:R-:W-:-:S13]  /*0d20*/  R2UR UR5, R12 ;  /* 0x000000000c0572ca */ /* 0x000fda00000e0000 */
[----:B------:R-:W-:Y:S05]  /*0d30*/  BRA.DIV UR5, `(.L_x_32) ;  /* 0x0000000a05ec7947 */ /* 0x000fea000b800000 */
[----:B------:R-:W-:Y:S01]  /*0d40*/  NOP ;  /* 0x0000000000007918 */ /* 0x000fe20000000000 */
.L_x_91:
[----:B------:R-:W-:-:S03]  /*0d50*/  UMOV UR5, 0xffffffff ;  /* 0xffffffff00057882 */ /* 0x000fc60000000000 */
[----:B------:R-:W-:Y:S05]  /*0d60*/  BRA.DIV UR5, `(.L_x_33) ;  /* 0x0000000a05f87947 */ /* 0x000fea000b800000 */
[----:B------:R-:W0:Y:S01]  /*0d70*/  SHFL.IDX PT, R0, R0, 0x1f, 0x1f ;  /* 0x03e01f0000007f89 */ /* 0x000e2200000e0000 */
[----:B------:R-:W-:-:S03]  /*0d80*/  VOTE.ANY R12, PT, !P0 ;  /* 0x00000000000c7806 */ /* 0x000fc600040e0100 */
[----:B--2---:R-:W2:Y:S01]  /*0d90*/  @!P5 LDS R5, [R5+0x8] ;  /* 0x000008000505d984 */ /* 0x004ea20000000800 */
[----:B0-----:R-:W-:-:S05]  /*0da0*/  IADD3 R7, PT, PT, R8, R0, R11 ;  /* 0x0000000008077210 */ /* 0x001fca0007ffe00b */
[----:B------:R0:W-:Y:S02]  /*0db0*/  STG.E desc[UR6][R2.64+0x100], R7 ;  /* 0x0001000702007986 */ /* 0x0001e4000c101906 */
[----:B0-2---:R-:W-:-:S07]  /*0dc0*/  @!P5 IMAD.MOV.U32 R0, RZ, RZ, R5 ;  /* 0x000000ffff00d224 */ /* 0x005fce00078e0005 */
.L_x_95:
[----:B------:R-:W-:-:S13]  /*0dd0*/  R2UR UR5, R12 ;  /* 0x000000000c0572ca */ /* 0x000fda00000e0000 */
[----:B------:R-:W-:Y:S05]  /*0de0*/  BRA.DIV UR5, `(.L_x_34) ;  /* 0x0000000e05247947 */ /* 0x000fea000b800000 */
[----:B------:R-:W-:Y:S01]  /*0df0*/  NOP ;  /* 0x0000000000007918 */ /* 0x000fe20000000000 */
.L_x_98:
[----:B------:R-:W-:-:S03]  /*0e00*/  UMOV UR5, 0xffffffff ;  /* 0xffffffff00057882 */ /* 0x000fc60000000000 */
[----:B------:R-:W-:Y:S05]  /*0e10*/  BRA.DIV UR5, `(.L_x_35) ;  /* 0x0000000e05307947 */ /* 0x000fea000b800000 */
[----:B------:R-:W0:Y:S01]  /*0e20*/  SHFL.IDX PT, R0, R0, 0x1f, 0x1f ;  /* 0x03e01f0000007f89 */ /* 0x000e2200000e0000 */
[----:B------:R-:W-:Y:S05]  /*0e30*/  BRA `(.L_x_36) ;  /* 0x0000000000887947 */ /* 0x000fea0003800000 */
.L_x_26:
[----:B------:R-:W4:Y:S01]  /*0e40*/  LDS R4, [UR4] ;  /* 0x00000004ff047984 */ /* 0x000f220008000800 */
[----:B0----5:R-:W-:Y:S01]  /*0e50*/  IMAD.IADD R5, R6, 0x1, R11 ;  /* 0x0000000106057824 */ /* 0x021fe200078e020b */
[----:B------:R-:W-:Y:S01]  /*0e60*/  UMOV UR5, 0xffffffff ;  /* 0xffffffff00057882 */ /* 0x000fe20000000000 */
[----:B------:R-:W-:-:S03]  /*0e70*/  ISETP.NE.AND P0, PT, R0, 0x1f, PT ;  /* 0x0000001f0000780c */ /* 0x000fc60003f05270 */
[----:B------:R0:W-:Y:S01]  /*0e80*/  STG.E desc[UR6][R2.64], R5 ;  /* 0x0000000502007986 */ /* 0x0001e2000c101906 */
[----:B----4-:R-:W-:Y:S01]  /*0e90*/  SEL R4, R4, R13, !P0 ;  /* 0x0000000d04047207 */ /* 0x010fe20004000000 */
[----:B0-----:R-:W-:Y:S08]  /*0ea0*/  BRA.DIV UR5, `(.L_x_37) ;  /* 0x0000000e05347947 */ /* 0x001ff0000b800000 */
[----:B------:R-:W-:-:S07]  /*0eb0*/  VOTE.ANY R12, PT, !P0 ;  /* 0x00000000000c7806 */ /* 0x000fce00040e0100 */
.L_x_102:
[----:B------:R-:W-:-:S13]  /*0ec0*/  R2UR UR5, R12 ;  /* 0x000000000c0572ca */ /* 0x000fda00000e0000 */
[----:B------:R-:W-:Y:S05]  /*0ed0*/  BRA.DIV UR5, `(.L_x_38) ;  /* 0x0000000e05407947 */ /* 0x000fea000b800000 */
[----:B------:R-:W-:Y:S01]  /*0ee0*/  NOP ;  /* 0x0000000000007918 */ /* 0x000fe20000000000 */
.L_x_105:
[----:B------:R-:W-:-:S03]  /*0ef0*/  UMOV UR5, 0xffffffff ;  /* 0xffffffff00057882 */ /* 0x000fc60000000000 */
[----:B------:R-:W-:Y:S05]  /*0f00*/  BRA.DIV UR5, `(.L_x_39) ;  /* 0x0000000e054c7947 */ /* 0x000fea000b800000 */
[----:B------:R-:W0:Y:S01]  /*0f10*/  SHFL.IDX PT, R0, R4, 0x1f, 0x1f ;  /* 0x03e01f0004007f89 */ /* 0x000e2200000e0000 */
[----:B------:R-:W-:Y:S02]  /*0f20*/  VOTE.ANY R12, PT, !P0 ;  /* 0x00000000000c7806 */ /* 0x000fe400040e0100 */
[----:B0-----:R-:W-:Y:S02]  /*0f30*/  IADD3 R7, PT, PT, R7, R0, R11 ;  /* 0x0000000007077210 */ /* 0x001fe40007ffe00b */
[----:B------:R-:W0:Y:S04]  /*0f40*/  @!P0 LDS R0, [UR4+0x4] ;  /* 0x00000404ff008984 */ /* 0x000e280008000800 */
[----:B------:R4:W-:Y:S02]  /*0f50*/  STG.E desc[UR6][R2.64+0x80], R7 ;  /* 0x0000800702007986 */ /* 0x0009e4000c101906 */
.L_x_109:
[----:B------:R-:W-:-:S13]  /*0f60*/  R2UR UR5, R12 ;  /* 0x000000000c0572ca */ /* 0x000fda00000e0000 */
[----:B------:R-:W-:Y:S05]  /*0f70*/  BRA.DIV UR5, `(.L_x_40) ;  /* 0x0000000e05787947 */ /* 0x000fea000b800000 */
[----:B------:R-:W-:Y:S01]  /*0f80*/  NOP ;  /* 0x0000000000007918 */ /* 0x000fe20000000000 */
.L_x_112:
[----:B------:R-:W-:-:S03]  /*0f90*/  UMOV UR5, 0xffffffff ;  /* 0xffffffff00057882 */ /* 0x000fc60000000000 */
[----:B------:R-:W-:Y:S05]  /*0fa0*/  BRA.DIV UR5, `(.L_x_41) ;  /* 0x0000000e05847947 */ /* 0x000fea000b800000 */
[----:B0-----:R-:W0:Y:S01]  /*0fb0*/  SHFL.IDX PT, R4, R0, 0x1f, 0x1f ;  /* 0x03e01f0000047f89 */ /* 0x001e2200000e0000 */
[----:B------:R-:W-:Y:S02]  /*0fc0*/  VOTE.ANY R12, PT, !P0 ;  /* 0x00000000000c7806 */ /* 0x000fe400040e0100 */
[----:B0-----:R-:W-:Y:S02]  /*0fd0*/  IADD3 R5, PT, PT, R8, R4, R11 ;  /* 0x0000000408057210 */ /* 0x001fe40007ffe00b */
[----:B------:R-:W0:Y:S04]  /*0fe0*/  @!P0 LDS R4, [UR4+0x8] ;  /* 0x00000804ff048984 */ /* 0x000e280008000800 */
[----:B------:R0:W-:Y:S02]  /*0ff0*/  STG.E desc[UR6][R2.64+0x100], R5 ;  /* 0x0001000502007986 */ /* 0x0001e4000c101906 */
.L_x_116:
[----:B------:R-:W-:-:S13]  /*1000*/  R2UR UR5, R12 ;  /* 0x000000000c0572ca */ /* 0x000fda00000e0000 */
[----:B------:R-:W-:Y:S05]  /*1010*/  BRA.DIV UR5, `(.L_x_42) ;  /* 0x0000000e05b47947 */ /* 0x000fea000b800000 */
[----:B------:R-:W-:Y:S01]  /*1020*/  NOP ;  /* 0x0000000000007918 */ /* 0x000fe20000000000 */
.L_x_119:
[----:B------:R-:W-:-:S03]  /*1030*/  UMOV UR5, 0xffffffff ;  /* 0xffffffff00057882 */ /* 0x000fc60000000000 */
[----:B------:R-:W-:Y:S05]  /*1040*/  BRA.DIV UR5, `(.L_x_43) ;  /* 0x0000000e05c07947 */ /* 0x000fea000b800000 */
[----:B0-----:R0:W0:Y:S02]  /*1050*/  SHFL.IDX PT, R0, R4, 0x1f, 0x1f ;  /* 0x03e01f0004007f89 */ /* 0x00102400000e0000 */
.L_x_36:
[----:B------:R-:W-:Y:S05]  /*1060*/  BSYNC B0 ;  /* 0x0000000000007941 */ /* 0x000fea0003800000 */
.L_x_25:
[----:B0-----:R-:W-:-:S05]  /*1070*/  IADD3 R9, PT, PT, R9, R0, R11 ;  /* 0x0000000009097210 */ /* 0x001fca0007ffe00b */
[----:B------:R-:W-:Y:S01]  /*1080*/  STG.E desc[UR6][R2.64+0x180], R9 ;  /* 0x0001800902007986 */ /* 0x000fe2000c101906 */
[----:B------:R-:W-:Y:S05]  /*1090*/  EXIT ;  /* 0x000000000000794d */ /* 0x000fea0003800000 */
.L_x_14:
[----:B------:R-:W-:Y:S01]  /*10a0*/  ISETP.NE.AND P6, PT, R0, RZ, PT ;  /* 0x000000ff0000720c */ /* 0x000fe20003fc5270 */
[----:B------:R-:W-:-:S12]  /*10b0*/  IMAD.MOV.U32 R12, RZ, RZ, -0x1 ;  /* 0xffffffffff0c7424 */ /* 0x000fd800078e00ff */
[----:B012---:R-:W-:Y:S05]  /*10c0*/  WARPSYNC.COLLECTIVE R12, `(.L_x_44) ;  /* 0x000000000c087348 */ /* 0x007fea0003c00000 */
[----:B------:R-:W-:Y:S01]  /*10d0*/  VOTE.ANY R12, PT, P6 ;  /* 0x00000000000c7806 */ /* 0x000fe200030e0100 */
[----:B012---:R-:W-:Y:S06]  /*10e0*/  ENDCOLLECTIVE ;  /* 0x000000000000791b */ /* 0x007fec0003800000 */
.L_x_44:
[----:B------:R-:W-:Y:S05]  /*10f0*/  BRA `(.L_x_45) ;  /* 0xfffffff400c47947 */ /* 0x000fea000383ffff */
.L_x_15:
[----:B------:R-:W-:Y:S01]  /*1100*/  BSSY B0, `(.L_x_46) ;  /* 0x0000006000007945 */ /* 0x000fe20003800000 */
[----:B------:R-:W-:Y:S02]  /*1110*/  IMAD.MOV.U32 R14, RZ, RZ, 0x1 ;  /* 0x00000001ff0e7424 */ /* 0x000fe400078e00ff */
[----:B------:R-:W-:-:S07]  /*1120*/  IMAD.MOV.U32 R15, RZ, RZ, RZ ;  /* 0x000000ffff0f7224 */ /* 0x000fce00078e00ff */
[----:B012---:R-:W-:Y:S05]  /*1130*/  WARPSYNC.COLLECTIVE R12, `(.L_x_47) ;  /* 0x000000000c087348 */ /* 0x007fea0003c00000 */
[----:B--2---:R2:W3:Y:S02]  /*1140*/  SHFL.UP P6, R12, R13, R14, R15 ;  /* 0x0400000e0d0c7389 */ /* 0x0044e400000c000f */
[----:B0123--:R-:W-:Y:S05]  /*1150*/  ENDCOLLECTIVE ;  /* 0x000000000000791b */ /* 0x00ffea0003800000 */
.L_x_47:
[----:B------:R-:W-:Y:S05]  /*1160*/  BSYNC B0 ;  /* 0x0000000000007941 */ /* 0x000fea0003800000 */
.L_x_46:
[----:B------:R-:W-:Y:S05]  /*1170*/  BRA `(.L_x_48) ;  /* 0xfffffff400b07947 */ /* 0x000fea000383ffff */
.L_x_16:
[----:B------:R-:W-:Y:S01]  /*1180*/  BSSY B0, `(.L_x_49) ;  /* 0x0000006000007945 */ /* 0x000fe20003800000 */
[----:B------:R-:W-:Y:S01]  /*1190*/  PLOP3.LUT P6, PT, P0, PT, PT, 0x80, 0x8 ;  /* 0x000000000008781c */ /* 0x000fe200007cf070 */
[----:B------:R-:W-:-:S12]  /*11a0*/  IMAD.MOV.U32 R12, RZ, RZ, -0x1 ;  /* 0xffffffffff0c7424 */ /* 0x000fd800078e00ff */
[----:B01----:R-:W-:Y:S05]  /*11b0*/  WARPSYNC.COLLECTIVE R12, `(.L_x_50) ;  /* 0x000000000c087348 */ /* 0x003fea0003c00000 */
[----:B------:R-:W-:Y:S01]  /*11c0*/  VOTE.ANY R12, PT, P6 ;  /* 0x00000000000c7806 */ /* 0x000fe200030e0100 */
[----:B01----:R-:W-:Y:S06]  /*11d0*/  ENDCOLLECTIVE ;  /* 0x000000000000791b */ /* 0x003fec0003800000 */
.L_x_50:
[----:B------:R-:W-:Y:S05]  /*11e0*/  BSYNC B0 ;  /* 0x0000000000007941 */ /* 0x000fea0003800000 */
.L_x_49:
[----:B------:R-:W-:Y:S05]  /*11f0*/  BRA `(.L_x_51) ;  /* 0xfffffff400a87947 */ /* 0x000fea000383ffff */
.L_x_17:
[----:B------:R-:W-:Y:S01]  /*1200*/  BSSY B0, `(.L_x_52) ;  /* 0x0000006000007945 */ /* 0x000fe20003800000 */
[----:B------:R-:W-:Y:S02]  /*1210*/  IMAD.MOV.U32 R14, RZ, RZ, 0x2 ;  /* 0x00000002ff0e7424 */ /* 0x000fe400078e00ff */
[----:B------:R-:W-:-:S07]  /*1220*/  IMAD.MOV.U32 R15, RZ, RZ, RZ ;  /* 0x000000ffff0f7224 */ /* 0x000fce00078e00ff */
[----:B01----:R-:W-:Y:S05]  /*1230*/  WARPSYNC.COLLECTIVE R12, `(.L_x_53) ;  /* 0x000000000c087348 */ /* 0x003fea0003c00000 */
[----:B------:R2:W3:Y:S02]  /*1240*/  SHFL.UP P6, R12, R13, R14, R15 ;  /* 0x0400000e0d0c7389 */ /* 0x0004e400000c000f */
[----:B0123--:R-:W-:Y:S05]  /*1250*/  ENDCOLLECTIVE ;  /* 0x000000000000791b */ /* 0x00ffea0003800000 */
.L_x_53:
[----:B------:R-:W-:Y:S05]  /*1260*/  BSYNC B0 ;  /* 0x0000000000007941 */ /* 0x000fea0003800000 */
.L_x_52:
[----:B------:R-:W-:Y:S05]  /*1270*/  BRA `(.L_x_54) ;  /* 0xfffffff400947947 */ /* 0x000fea000383ffff */
.L_x_18:
[----:B------:R-:W-:Y:S01]  /*1280*/  BSSY B0, `(.L_x_55) ;  /* 0x0000006000007945 */ /* 0x000fe20003800000 */
[----:B------:R-:W-:Y:S01]  /*1290*/  PLOP3.LUT P6, PT, P1, PT, PT, 0x80, 0x8 ;  /* 0x000000000008781c */ /* 0x000fe20000fcf070 */
[----:B------:R-:W-:-:S12]  /*12a0*/  IMAD.MOV.U32 R12, RZ, RZ, -0x1 ;  /* 0xffffffffff0c7424 */ /* 0x000fd800078e00ff */
[----:B01----:R-:W-:Y:S05]  /*12b0*/  WARPSYNC.COLLECTIVE R12, `(.L_x_56) ;  /* 0x000000000c087348 */ /* 0x003fea0003c00000 */
[----:B------:R-:W-:Y:S01]  /*12c0*/  VOTE.ANY R12, PT, P6 ;  /* 0x00000000000c7806 */ /* 0x000fe200030e0100 */
[----:B01----:R-:W-:Y:S06]  /*12d0*/  ENDCOLLECTIVE ;  /* 0x000000000000791b */ /* 0x003fec0003800000 */
.L_x_56:
[----:B------:R-:W-:Y:S05]  /*12e0*/  BSYNC B0 ;  /* 0x0000000000007941 */ /* 0x000fea0003800000 */
.L_x_55:
[----:B------:R-:W-:Y:S05]  /*12f0*/  BRA `(.L_x_57) ;  /* 0xfffffff4008c7947 */ /* 0x000fea000383ffff */
.L_x_19:
[----:B------:R-:W-:Y:S01]  /*1300*/  BSSY B0, `(.L_x_58) ;  /* 0x0000006000007945 */ /* 0x000fe20003800000 */
[----:B------:R-:W-:Y:S02]  /*1310*/  IMAD.MOV.U32 R14, RZ, RZ, 0x4 ;  /* 0x00000004ff0e7424 */ /* 0x000fe400078e00ff */
[----:B------:R-:W-:-:S07]  /*1320*/  IMAD.MOV.U32 R15, RZ, RZ, RZ ;  /* 0x000000ffff0f7224 */ /* 0x000fce00078e00ff */
[----:B01----:R-:W-:Y:S05]  /*1330*/  WARPSYNC.COLLECTIVE R12, `(.L_x_59) ;  /* 0x000000000c087348 */ /* 0x003fea0003c00000 */
[----:B------:R2:W3:Y:S02]  /*1340*/  SHFL.UP P6, R12, R13, R14, R15 ;  /* 0x0400000e0d0c7389 */ /* 0x0004e400000c000f */
[----:B0123--:R-:W-:Y:S05]  /*1350*/  ENDCOLLECTIVE ;  /* 0x000000000000791b */ /* 0x00ffea0003800000 */
.L_x_59:
[----:B------:R-:W-:Y:S05]  /*1360*/  BSYNC B0 ;  /* 0x0000000000007941 */ /* 0x000fea0003800000 */
.L_x_58:
[----:B------:R-:W-:Y:S05]  /*1370*/  BRA `(.L_x_60) ;  /* 0xfffffff400787947 */ /* 0x000fea000383ffff */
.L_x_20:
[----:B------:R-:W-:Y:S01]  /*1380*/  BSSY B0, `(.L_x_61) ;  /* 0x0000006000007945 */ /* 0x000fe20003800000 */
[----:B------:R-:W-:Y:S01]  /*1390*/  PLOP3.LUT P6, PT, P2, PT, PT, 0x80, 0x8 ;  /* 0x000000000008781c */ /* 0x000fe200017cf070 */
[----:B------:R-:W-:-:S12]  /*13a0*/  IMAD.MOV.U32 R12, RZ, RZ, -0x1 ;  /* 0xffffffffff0c7424 */ /* 0x000fd800078e00ff */
[----:B01----:R-:W-:Y:S05]  /*13b0*/  WARPSYNC.COLLECTIVE R12, `(.L_x_62) ;  /* 0x000000000c087348 */ /* 0x003fea0003c00000 */
[----:B------:R-:W-:Y:S01]  /*13c0*/  VOTE.ANY R12, PT, P6 ;  /* 0x00000000000c7806 */ /* 0x000fe200030e0100 */
[----:B01----:R-:W-:Y:S06]  /*13d0*/  ENDCOLLECTIVE ;  /* 0x000000000000791b */ /* 0x003fec0003800000 */
.L_x_62:
[----:B------:R-:W-:Y:S05]  /*13e0*/  BSYNC B0 ;  /* 0x0000000000007941 */ /* 0x000fea0003800000 */
.L_x_61:
[----:B------:R-:W-:Y:S05]  /*13f0*/  BRA `(.L_x_63) ;  /* 0xfffffff400707947 */ /* 0x000fea000383ffff */
.L_x_21:
[----:B------:R-:W-:Y:S01]  /*1400*/  BSSY B0, `(.L_x_64) ;  /* 0x0000006000007945 */ /* 0x000fe20003800000 */
[----:B------:R-:W-:Y:S02]  /*1410*/  IMAD.MOV.U32 R14, RZ, RZ, 0x8 ;  /* 0x00000008ff0e7424 */ /* 0x000fe400078e00ff */
[----:B------:R-:W-:-:S07]  /*1420*/  IMAD.MOV.U32 R15, RZ, RZ, RZ ;  /* 0x000000ffff0f7224 */ /* 0x000fce00078e00ff */
[----:B01----:R-:W-:Y:S05]  /*1430*/  WARPSYNC.COLLECTIVE R12, `(.L_x_65) ;  /* 0x000000000c087348 */ /* 0x003fea0003c00000 */
[----:B------:R2:W3:Y:S02]  /*1440*/  SHFL.UP P6, R12, R13, R14, R15 ;  /* 0x0400000e0d0c7389 */ /* 0x0004e400000c000f */
[----:B0123--:R-:W-:Y:S05]  /*1450*/  ENDCOLLECTIVE ;  /* 0x000000000000791b */ /* 0x00ffea0003800000 */
.L_x_65:
[----:B------:R-:W-:Y:S05]  /*1460*/  BSYNC B0 ;  /* 0x0000000000007941 */ /* 0x000fea0003800000 */
.L_x_64:
[----:B------:R-:W-:Y:S05]  /*1470*/  BRA `(.L_x_66) ;  /* 0xfffffff4005c7947 */ /* 0x000fea000383ffff */
.L_x_22:
[----:B------:R-:W-:Y:S01]  /*1480*/  BSSY B0, `(.L_x_67) ;  /* 0x0000006000007945 */ /* 0x000fe20003800000 */
[----:B------:R-:W-:Y:S01]  /*1490*/  PLOP3.LUT P6, PT, P3, PT, PT, 0x80, 0x8 ;  /* 0x000000000008781c */ /* 0x000fe20001fcf070 */
[----:B------:R-:W-:-:S12]  /*14a0*/  IMAD.MOV.U32 R12, RZ, RZ, -0x1 ;  /* 0xffffffffff0c7424 */ /* 0x000fd800078e00ff */
[----:B01----:R-:W-:Y:S05]  /*14b0*/  WARPSYNC.COLLECTIVE R12, `(.L_x_68) ;  /* 0x000000000c087348 */ /* 0x003fea0003c00000 */
[----:B------:R-:W-:Y:S01]  /*14c0*/  VOTE.ANY R12, PT, P6 ;  /* 0x00000000000c7806 */ /* 0x000fe200030e0100 */
[----:B01----:R-:W-:Y:S06]  /*14d0*/  ENDCOLLECTIVE ;  /* 0x000000000000791b */ /* 0x003fec0003800000 */
.L_x_68:
[----:B------:R-:W-:Y:S05]  /*14e0*/  BSYNC B0 ;  /* 0x0000000000007941 */ /* 0x000fea0003800000 */
.L_x_67:
[----:B------:R-:W-:Y:S05]  /*14f0*/  BRA `(.L_x_69) ;  /* 0xfffffff400547947 */ /* 0x000fea000383ffff */
.L_x_23:
[----:B------:R-:W-:Y:S01]  /*1500*/  BSSY B0, `(.L_x_70) ;  /* 0x0000006000007945 */ /* 0x000fe20003800000 */
[----:B------:R-:W-:Y:S02]  /*1510*/  IMAD.MOV.U32 R14, RZ, RZ, 0x10 ;  /* 0x00000010ff0e7424 */ /* 0x000fe400078e00ff */
[----:B------:R-:W-:-:S07]  /*1520*/  IMAD.MOV.U32 R15, RZ, RZ, RZ ;  /* 0x000000ffff0f7224 */ /* 0x000fce00078e00ff */
[----:B01----:R-:W-:Y:S05]  /*1530*/  WARPSYNC.COLLECTIVE R12, `(.L_x_71) ;  /* 0x000000000c087348 */ /* 0x003fea0003c00000 */
[----:B------:R2:W3:Y:S02]  /*1540*/  SHFL.UP P6, R12, R13, R14, R15 ;  /* 0x0400000e0d0c7389 */ /* 0x0004e400000c000f */
[----:B0123--:R-:W-:Y:S05]  /*1550*/  ENDCOLLECTIVE ;  /* 0x000000000000791b */ /* 0x00ffea0003800000 */
.L_x_71:
[----:B------:R-:W-:Y:S05]  /*1560*/  BSYNC B0 ;  /* 0x0000000000007941 */ /* 0x000fea0003800000 */
.L_x_70:
[----:B------:R-:W-:Y:S05]  /*1570*/  BRA `(.L_x_72) ;  /* 0xfffffff400407947 */ /* 0x000fea000383ffff */
.L_x_27:
[----:B------:R-:W-:Y:S01]  /*1580*/  PLOP3.LUT P6, PT, P0, PT, PT, 0x8, 0x80 ;  /* 0x000000000080781c */ /* 0x000fe200007ce170 */
[----:B------:R-:W-:-:S12]  /*1590*/  IMAD.MOV.U32 R12, RZ, RZ, -0x1 ;  /* 0xffffffffff0c7424 */ /* 0x000fd800078e00ff */
[----:B012345:R-:W-:Y:S05]  /*15a0*/  WARPSYNC.COLLECTIVE R12, `(.L_x_73) ;  /* 0x000000000c087348 */ /* 0x03ffea0003c00000 */
[----:B------:R-:W-:Y:S01]  /*15b0*/  VOTE.ANY R12, PT, P6 ;  /* 0x00000000000c7806 */ /* 0x000fe200030e0100 */
[----:B012345:R-:W-:Y:S06]  /*15c0*/  ENDCOLLECTIVE ;  /* 0x000000000000791b */ /* 0x03ffec0003800000 */
.L_x_73:
[----:B------:R-:W-:Y:S05]  /*15d0*/  BRA `(.L_x_74) ;  /* 0xfffffff400787947 */ /* 0x000fea000383ffff */
.L_x_28:
[----:B------:R-:W-:Y:S01]  /*15e0*/  BSSY B1, `(.L_x_75) ;  /* 0x0000004000017945 */ /* 0x000fe20003800000 */
[----:B012345:R-:W-:Y:S05]  /*15f0*/  WARPSYNC.COLLECTIVE R12, `(.L_x_76) ;  /* 0x000000000c087348 */ /* 0x03ffea0003c00000 */
[----:B------:R-:W-:Y:S01]  /*1600*/  NOP ;  /* 0x0000000000007918 */ /* 0x000fe20000000000 */
[----:B012345:R-:W-:Y:S05]  /*1610*/  ENDCOLLECTIVE ;  /* 0x000000000000791b */ /* 0x03ffea0003800000 */
.L_x_76:
[----:B------:R-:W-:Y:S05]  /*1620*/  BSYNC B1 ;  /* 0x0000000000017941 */ /* 0x000fea0003800000 */
.L_x_75:
[----:B------:R-:W-:Y:S05]  /*1630*/  BRA `(.L_x_77) ;  /* 0xfffffff4006c7947 */ /* 0x000fea000383ffff */
.L_x_29:
[----:B------:R-:W-:Y:S01]  /*1640*/  BSSY B1, `(.L_x_78) ;  /* 0x0000007000017945 */ /* 0x000fe20003800000 */
[----:B------:R-:W-:Y:S02]  /*1650*/  IMAD.MOV.U32 R0, RZ, RZ, 0x1f ;  /* 0x0000001fff007424 */ /* 0x000fe400078e00ff */
[----:B------:R-:W-:Y:S02]  /*1660*/  IMAD.MOV.U32 R15, RZ, RZ, 0x1f ;  /* 0x0000001fff0f7424 */ /* 0x000fe400078e00ff */
[----:B------:R-:W-:-:S07]  /*1670*/  IMAD.MOV.U32 R12, RZ, RZ, -0x1 ;  /* 0xffffffffff0c7424 */ /* 0x000fce00078e00ff */
[----:B012345:R-:W-:Y:S05]  /*1680*/  WARPSYNC.COLLECTIVE R12, `(.L_x_79) ;  /* 0x000000000c087348 */ /* 0x03ffea0003c00000 */
[----:B----4-:R4:W0:Y:S02]  /*1690*/  SHFL.IDX P1, R0, R13, R0, R15 ;  /* 0x000000000d007389 */ /* 0x010824000002000f */
[----:B012345:R-:W-:Y:S05]  /*16a0*/  ENDCOLLECTIVE ;  /* 0x000000000000791b */ /* 0x03ffea0003800000 */
.L_x_79:
[----:B------:R-:W-:Y:S05]  /*16b0*/  BSYNC B1 ;  /* 0x0000000000017941 */ /* 0x000fea0003800000 */
.L_x_78:
[----:B------:R-:W-:Y:S01]  /*16c0*/  IMAD.MOV.U32 R13, RZ, RZ, R0 ;  /* 0x000000ffff0d7224 */ /* 0x000fe200078e0000 */
[----:B------:R-:W-:Y:S01]  /*16d0*/  PLOP3.LUT P6, PT, P0, PT, PT, 0x8, 0x80 ;  /* 0x000000000080781c */ /* 0x000fe200007ce170 */
[----:B------:R0:W1:Y:S01]  /*16e0*/  @!P5 LDS R0, [R5] ;  /* 0x000000000500d984 */ /* 0x0000620000000800 */
[----:B------:R-:W-:Y:S02]  /*16f0*/  IMAD.MOV.U32 R12, RZ, RZ, -0x1 ;  /* 0xffffffffff0c7424 */ /* 0x000fe400078e00ff */
[----:B------:R-:W-:-:S05]  /*1700*/  IADD3 R15, PT, PT, R6, R13, R11 ;  /* 0x0000000d060f7210 */ /* 0x000fca0007ffe00b */
[----:B------:R0:W-:Y:S04]  /*1710*/  STG.E desc[UR6][R2.64], R15 ;  /* 0x0000000f02007986 */ /* 0x0001e8000c101906 */
[----:B01----:R-:W-:Y:S05]  /*1720*/  WARPSYNC.COLLECTIVE R12, `(.L_x_80) ;  /* 0x000000000c087348 */ /* 0x003fea0003c00000 */
[----:B------:R-:W-:Y:S01]  /*1730*/  VOTE.ANY R12, PT, P6 ;  /* 0x00000000000c7806 */ /* 0x000fe200030e0100 */
[----:B01----:R-:W-:Y:S06]  /*1740*/  ENDCOLLECTIVE ;  /* 0x000000000000791b */ /* 0x003fec0003800000 */
.L_x_80:
[----:B------:R-:W-:Y:S01]  /*1750*/  @!P5 IMAD.MOV.U32 R13, RZ, RZ, R0 ;  /* 0x000000ffff0dd224 */ /* 0x000fe200078e0000 */
[----:B------:R-:W-:Y:S06]  /*1760*/  BRA `(.L_x_81) ;  /* 0xfffffff400407947 */ /* 0x000fec000383ffff */
.L_x_30:
[----:B------:R-:W-:Y:S01]  /*1770*/  BSSY B1, `(.L_x_82) ;  /* 0x0000004000017945 */ /* 0x000fe20003800000 */
[----:B-123--:R-:W-:Y:S05]  /*1780*/  WARPSYNC.COLLECTIVE R12, `(.L_x_83) ;  /* 0x000000000c087348 */ /* 0x00efea0003c00000 */
[----:B------:R-:W-:Y:S01]  /*1790*/  NOP ;  /* 0x0000000000007918 */ /* 0x000fe20000000000 */
[----:B-123--:R-:W-:Y:S05]  /*17a0*/  ENDCOLLECTIVE ;  /* 0x000000000000791b */ /* 0x00efea0003800000 */
.L_x_83:
[----:B------:R-:W-:Y:S05]  /*17b0*/  BSYNC B1 ;  /* 0x0000000000017941 */ /* 0x000fea0003800000 */
.L_x_82:
[----:B------:R-:W-:Y:S05]  /*17c0*/  BRA `(.L_x_84) ;  /* 0xfffffff400347947 */ /* 0x000fea000383ffff */
.L_x_31:
[----:B------:R-:W-:Y:S01]  /*17d0*/  BSSY B1, `(.L_x_85) ;  /* 0x0000007000017945 */ /* 0x000fe20003800000 */
[----:B------:R-:W-:Y:S02]  /*17e0*/  IMAD.MOV.U32 R0, RZ, RZ, 0x1f ;  /* 0x0000001fff007424 */ /* 0x000fe400078e00ff */
[----:B------:R-:W-:Y:S02]  /*17f0*/  IMAD.MOV.U32 R15, RZ, RZ, 0x1f ;  /* 0x0000001fff0f7424 */ /* 0x000fe400078e00ff */
[----:B------:R-:W-:-:S07]  /*1800*/  IMAD.MOV.U32 R12, RZ, RZ, -0x1 ;  /* 0xffffffffff0c7424 */ /* 0x000fce00078e00ff */
[----:B-123--:R-:W-:Y:S05]  /*1810*/  WARPSYNC.COLLECTIVE R12, `(.L_x_86) ;  /* 0x000000000c087348 */ /* 0x00efea0003c00000 */
[----:B------:R0:W4:Y:S02]  /*1820*/  SHFL.IDX P1, R0, R13, R0, R15 ;  /* 0x000000000d007389 */ /* 0x000124000002000f */
[----:B01234-:R-:W-:Y:S05]  /*1830*/  ENDCOLLECTIVE ;  /* 0x000000000000791b */ /* 0x01ffea0003800000 */
.L_x_86:
[----:B------:R-:W-:Y:S05]  /*1840*/  BSYNC B1 ;  /* 0x0000000000017941 */ /* 0x000fea0003800000 */
.L_x_85:
[----:B------:R0:W1:Y:S01]  /*1850*/  @!P5 LDS R4, [R5+0x4] ;  /* 0x000004000504d984 */ /* 0x0000620000000800 */
[----:B------:R-:W-:Y:S01]  /*1860*/  IADD3 R7, PT, PT, R7, R0, R11 ;  /* 0x0000000007077210 */ /* 0x000fe20007ffe00b */
[----:B------:R-:W-:Y:S01]  /*1870*/  IMAD.MOV.U32 R12, RZ, RZ, -0x1 ;  /* 0xffffffffff0c7424 */ /* 0x000fe200078e00ff */
[----:B------:R-:W-:-:S03]  /*1880*/  PLOP3.LUT P6, PT, P0, PT, PT, 0x8, 0x80 ;  /* 0x000000000080781c */ /* 0x000fc600007ce170 */
[----:B------:R0:W-:Y:S10]  /*1890*/  STG.E desc[UR6][R2.64+0x80], R7 ;  /* 0x0000800702007986 */ /* 0x0001f4000c101906 */
[----:B01----:R-:W-:Y:S05]  /*18a0*/  WARPSYNC.COLLECTIVE R12, `(.L_x_87) ;  /* 0x000000000c087348 */ /* 0x003fea0003c00000 */
[----:B------:R-:W-:Y:S01]  /*18b0*/  VOTE.ANY R12, PT, P6 ;  /* 0x00000000000c7806 */ /* 0x000fe200030e0100 */
[----:B01----:R-:W-:Y:S06]  /*18c0*/  ENDCOLLECTIVE ;  /* 0x000000000000791b */ /* 0x003fec0003800000 */
.L_x_87:
[----:B------:R-:W-:Y:S01]  /*18d0*/  @!P5 IMAD.MOV.U32 R0, RZ, RZ, R4 ;  /* 0x000000ffff00d224 */ /* 0x000fe200078e0004 */
[----:B------:R-:W-:Y:S06]  /*18e0*/  BRA `(.L_x_88) ;  /* 0xfffffff4000c7947 */ /* 0x000fec000383ffff */
.L_x_32:
[----:B------:R-:W-:Y:S01]  /*18f0*/  BSSY B1, `(.L_x_89) ;  /* 0x0000004000017945 */ /* 0x000fe20003800000 */
[----:B-123--:R-:W-:Y:S05]  /*1900*/  WARPSYNC.COLLECTIVE R12, `(.L_x_90) ;  /* 0x000000000c087348 */ /* 0x00efea0003c00000 */
[----:B------:R-:W-:Y:S01]  /*1910*/  NOP ;  /* 0x0000000000007918 */ /* 0x000fe20000000000 */
[----:B-123--:R-:W-:Y:S05]  /*1920*/  ENDCOLLECTIVE ;  /* 0x000000000000791b */ /* 0x00efea0003800000 */
.L_x_90:
[----:B------:R-:W-:Y:S05]  /*1930*/  BSYNC B1 ;  /* 0x0000000000017941 */ /* 0x000fea0003800000 */
.L_x_89:
[----:B------:R-:W-:Y:S05]  /*1940*/  BRA `(.L_x_91) ;  /* 0xfffffff400007947 */ /* 0x000fea000383ffff */
.L_x_33:
[----:B------:R-:W-:Y:S01]  /*1950*/  BSSY B1, `(.L_x_92) ;  /* 0x0000008000017945 */ /* 0x000fe20003800000 */
[----:B------:R-:W-:Y:S02]  /*1960*/  IMAD.MOV.U32 R13, RZ, RZ, R0 ;  /* 0x000000ffff0d7224 */ /* 0x000fe400078e0000 */
[----:B------:R-:W-:Y:S02]  /*1970*/  IMAD.MOV.U32 R0, RZ, RZ, 0x1f ;  /* 0x0000001fff007424 */ /* 0x000fe400078e00ff */
[----:B------:R-:W-:Y:S02]  /*1980*/  IMAD.MOV.U32 R15, RZ, RZ, 0x1f ;  /* 0x0000001fff0f7424 */ /* 0x000fe400078e00ff */
[----:B------:R-:W-:-:S07]  /*1990*/  IMAD.MOV.U32 R12, RZ, RZ, -0x1 ;  /* 0xffffffffff0c7424 */ /* 0x000fce00078e00ff */
[----:B-123--:R-:W-:Y:S05]  /*19a0*/  WARPSYNC.COLLECTIVE R12, `(.L_x_93) ;  /* 0x000000000c087348 */ /* 0x00efea0003c00000 */
[----:B------:R0:W4:Y:S02]  /*19b0*/  SHFL.IDX P1, R0, R13, R0, R15 ;  /* 0x000000000d007389 */ /* 0x000124000002000f */
[----:B01234-:R-:W-:Y:S05]  /*19c0*/  ENDCOLLECTIVE ;  /* 0x000000000000791b */ /* 0x01ffea0003800000 */
.L_x_93:
[----:B------:R-:W-:Y:S05]  /*19d0*/  BSYNC B1 ;  /* 0x0000000000017941 */ /* 0x000fea0003800000 */
.L_x_92:
[----:B------:R-:W0:Y:S01]  /*19e0*/  @!P5 LDS R5, [R5+0x8] ;  /* 0x000008000505d984 */ /* 0x000e220000000800 */
[----:B------:R-:W-:Y:S01]  /*19f0*/  IADD3 R7, PT, PT, R8, R0, R11 ;  /* 0x0000000008077210 */ /* 0x000fe20007ffe00b */
[----:B------:R-:W-:Y:S01]  /*1a00*/  IMAD.MOV.U32 R12, RZ, RZ, -0x1 ;  /* 0xffffffffff0c7424 */ /* 0x000fe200078e00ff */
[----:B------:R-:W-:-:S03]  /*1a10*/  PLOP3.LUT P6, PT, P0, PT, PT, 0x8, 0x80 ;  /* 0x000000000080781c */ /* 0x000fc600007ce170 */
[----:B------:R1:W-:Y:S10]  /*1a20*/  STG.E desc[UR6][R2.64+0x100], R7 ;  /* 0x0001000702007986 */ /* 0x0003f4000c101906 */
[----:B01----:R-:W-:Y:S05]  /*1a30*/  WARPSYNC.COLLECTIVE R12, `(.L_x_94) ;  /* 0x000000000c087348 */ /* 0x003fea0003c00000 */
[----:B------:R-:W-:Y:S01]  /*1a40*/  VOTE.ANY R12, PT, P6 ;  /* 0x00000000000c7806 */ /* 0x000fe200030e0100 */
[----:B01----:R-:W-:Y:S06]  /*1a50*/  ENDCOLLECTIVE ;  /* 0x000000000000791b */ /* 0x003fec0003800000 */
.L_x_94:
[----:B------:R-:W-:Y:S01]  /*1a60*/  @!P5 IMAD.MOV.U32 R0, RZ, RZ, R5 ;  /* 0x000000ffff00d224 */ /* 0x000fe200078e0005 */
[----:B------:R-:W-:Y:S06]  /*1a70*/  BRA `(.L_x_95) ;  /* 0xfffffff000d47947 */ /* 0x000fec000383ffff */
.L_x_34:
[----:B------:R-:W-:Y:S01]  /*1a80*/  BSSY B1, `(.L_x_96) ;  /* 0x0000004000017945 */ /* 0x000fe20003800000 */
[----:B-1-3--:R-:W-:Y:S05]  /*1a90*/  WARPSYNC.COLLECTIVE R12, `(.L_x_97) ;  /* 0x000000000c087348 */ /* 0x00afea0003c00000 */
[----:B------:R-:W-:Y:S01]  /*1aa0*/  NOP ;  /* 0x0000000000007918 */ /* 0x000fe20000000000 */
[----:B-1-3--:R-:W-:Y:S05]  /*1ab0*/  ENDCOLLECTIVE ;  /* 0x000000000000791b */ /* 0x00afea0003800000 */
.L_x_97:
[----:B------:R-:W-:Y:S05]  /*1ac0*/  BSYNC B1 ;  /* 0x0000000000017941 */ /* 0x000fea0003800000 */
.L_x_96:
[----:B------:R-:W-:Y:S05]  /*1ad0*/  BRA `(.L_x_98) ;  /* 0xfffffff000c87947 */ /* 0x000fea000383ffff */
.L_x_35:
[----:B------:R-:W-:Y:S01]  /*1ae0*/  BSSY B1, `(.L_x_99) ;  /* 0x0000008000017945 */ /* 0x000fe20003800000 */
[----:B------:R-:W-:Y:S02]  /*1af0*/  IMAD.MOV.U32 R13, RZ, RZ, R0 ;  /* 0x000000ffff0d7224 */ /* 0x000fe400078e0000 */
[----:B------:R-:W-:Y:S02]  /*1b00*/  IMAD.MOV.U32 R0, RZ, RZ, 0x1f ;  /* 0x0000001fff007424 */ /* 0x000fe400078e00ff */
[----:B------:R-:W-:Y:S02]  /*1b10*/  IMAD.MOV.U32 R15, RZ, RZ, 0x1f ;  /* 0x0000001fff0f7424 */ /* 0x000fe400078e00ff */
[----:B------:R-:W-:-:S07]  /*1b20*/  IMAD.MOV.U32 R12, RZ, RZ, -0x1 ;  /* 0xffffffffff0c7424 */ /* 0x000fce00078e00ff */
[----:B-1-3--:R-:W-:Y:S05]  /*1b30*/  WARPSYNC.COLLECTIVE R12, `(.L_x_100) ;  /* 0x000000000c087348 */ /* 0x00afea0003c00000 */
[----:B------:R0:W2:Y:S02]  /*1b40*/  SHFL.IDX P1, R0, R13, R0, R15 ;  /* 0x000000000d007389 */ /* 0x0000a4000002000f */
[----:B0123--:R-:W-:Y:S05]  /*1b50*/  ENDCOLLECTIVE ;  /* 0x000000000000791b */ /* 0x00ffea0003800000 */
.L_x_100:
[----:B------:R-:W-:Y:S05]  /*1b60*/  BSYNC B1 ;  /* 0x0000000000017941 */ /* 0x000fea0003800000 */
.L_x_99:
[----:B------:R-:W-:Y:S05]  /*1b70*/  BRA `(.L_x_36) ;  /* 0xfffffff400387947 */ /* 0x000fea000383ffff */
.L_x_37:
[----:B------:R-:W-:Y:S01]  /*1b80*/  PLOP3.LUT P6, PT, P0, PT, PT, 0x8, 0x80 ;  /* 0x000000000080781c */ /* 0x000fe200007ce170 */
[----:B------:R-:W-:-:S12]  /*1b90*/  IMAD.MOV.U32 R12, RZ, RZ, -0x1 ;  /* 0xffffffffff0c7424 */ /* 0x000fd800078e00ff */
[----:B-123--:R-:W-:Y:S05]  /*1ba0*/  WARPSYNC.COLLECTIVE R12, `(.L_x_101) ;  /* 0x000000000c087348 */ /* 0x00efea0003c00000 */
[----:B------:R-:W-:Y:S01]  /*1bb0*/  VOTE.ANY R12, PT, P6 ;  /* 0x00000000000c7806 */ /* 0x000fe200030e0100 */
[----:B-123--:R-:W-:Y:S06]  /*1bc0*/  ENDCOLLECTIVE ;  /* 0x000000000000791b */ /* 0x00efec0003800000 */
.L_x_101:
[----:B------:R-:W-:Y:S05]  /*1bd0*/  BRA `(.L_x_102) ;  /* 0xfffffff000b87947 */ /* 0x000fea000383ffff */
.L_x_38:
[----:B------:R-:W-:Y:S01]  /*1be0*/  BSSY B1, `(.L_x_103) ;  /* 0x0000004000017945 */ /* 0x000fe20003800000 */
[----:B-123--:R-:W-:Y:S05]  /*1bf0*/  WARPSYNC.COLLECTIVE R12, `(.L_x_104) ;  /* 0x000000000c087348 */ /* 0x00efea0003c00000 */
[----:B------:R-:W-:Y:S01]  /*1c00*/  NOP ;  /* 0x0000000000007918 */ /* 0x000fe20000000000 */
[----:B-123--:R-:W-:Y:S05]  /*1c10*/  ENDCOLLECTIVE ;  /* 0x000000000000791b */ /* 0x00efea0003800000 */
.L_x_104:
[----:B------:R-:W-:Y:S05]  /*1c20*/  BSYNC B1 ;  /* 0x0000000000017941 */ /* 0x000fea0003800000 */
.L_x_103:
[----:B------:R-:W-:Y:S05]  /*1c30*/  BRA `(.L_x_105) ;  /* 0xfffffff000ac7947 */ /* 0x000fea000383ffff */
.L_x_39:
[----:B------:R-:W-:Y:S01]  /*1c40*/  BSSY B1, `(.L_x_106) ;  /* 0x0000008000017945 */ /* 0x000fe20003800000 */
[----:B--2---:R-:W-:Y:S02]  /*1c50*/  IMAD.MOV.U32 R13, RZ, RZ, R4 ;  /* 0x000000ffff0d7224 */ /* 0x004fe400078e0004 */
[----:B------:R-:W-:Y:S02]  /*1c60*/  IMAD.MOV.U32 R0, RZ, RZ, 0x1f ;  /* 0x0000001fff007424 */ /* 0x000fe400078e00ff */
[----:B------:R-:W-:Y:S02]  /*1c70*/  IMAD.MOV.U32 R15, RZ, RZ, 0x1f ;  /* 0x0000001fff0f7424 */ /* 0x000fe400078e00ff */
[----:B------:R-:W-:-:S07]  /*1c80*/  IMAD.MOV.U32 R12, RZ, RZ, -0x1 ;  /* 0xffffffffff0c7424 */ /* 0x000fce00078e00ff */
[----:B-1-3--:R-:W-:Y:S05]  /*1c90*/  WARPSYNC.COLLECTIVE R12, `(.L_x_107) ;  /* 0x000000000c087348 */ /* 0x00afea0003c00000 */
[----:B------:R0:W2:Y:S02]  /*1ca0*/  SHFL.IDX P1, R0, R13, R0, R15 ;  /* 0x000000000d007389 */ /* 0x0000a4000002000f */
[----:B0123--:R-:W-:Y:S05]  /*1cb0*/  ENDCOLLECTIVE ;  /* 0x000000000000791b */ /* 0x00ffea0003800000 */
.L_x_107:
[----:B------:R-:W-:Y:S05]  /*1cc0*/  BSYNC B1 ;  /* 0x0000000000017941 */ /* 0x000fea0003800000 */
.L_x_106:
[----:B------:R-:W-:Y:S01]  /*1cd0*/  IADD3 R7, PT, PT, R7, R0, R11 ;  /* 0x0000000007077210 */ /* 0x000fe20007ffe00b */
[----:B------:R-:W-:Y:S01]  /*1ce0*/  IMAD.MOV.U32 R12, RZ, RZ, -0x1 ;  /* 0xffffffffff0c7424 */ /* 0x000fe200078e00ff */
[----:B------:R-:W0:Y:S01]  /*1cf0*/  @!P0 LDS R0, [UR4+0x4] ;  /* 0x00000404ff008984 */ /* 0x000e220008000800 */
[----:B------:R-:W-:-:S03]  /*1d00*/  PLOP3.LUT P6, PT, P0, PT, PT, 0x8, 0x80 ;  /* 0x000000000080781c */ /* 0x000fc600007ce170 */
[----:B------:R1:W-:Y:S10]  /*1d10*/  STG.E desc[UR6][R2.64+0x80], R7 ;  /* 0x0000800702007986 */ /* 0x0003f4000c101906 */
[----:B01----:R-:W-:Y:S05]  /*1d20*/  WARPSYNC.COLLECTIVE R12, `(.L_x_108) ;  /* 0x000000000c087348 */ /* 0x003fea0003c00000 */
[----:B------:R-:W-:Y:S01]  /*1d30*/  VOTE.ANY R12, PT, P6 ;  /* 0x00000000000c7806 */ /* 0x000fe200030e0100 */
[----:B01----:R-:W-:Y:S06]  /*1d40*/  ENDCOLLECTIVE ;  /* 0x000000000000791b */ /* 0x003fec0003800000 */
.L_x_108:
[----:B------:R-:W-:Y:S05]  /*1d50*/  BRA `(.L_x_109) ;  /* 0xfffffff000807947 */ /* 0x000fea000383ffff */
.L_x_40:
[----:B------:R-:W-:Y:S01]  /*1d60*/  BSSY B1, `(.L_x_110) ;  /* 0x0000004000017945 */ /* 0x000fe20003800000 */
[----:B01234-:R-:W-:Y:S05]  /*1d70*/  WARPSYNC.COLLECTIVE R12, `(.L_x_111) ;  /* 0x000000000c087348 */ /* 0x01ffea0003c00000 */
[----:B------:R-:W-:Y:S01]  /*1d80*/  NOP ;  /* 0x0000000000007918 */ /* 0x000fe20000000000 */
[----:B01234-:R-:W-:Y:S05]  /*1d90*/  ENDCOLLECTIVE ;  /* 0x000000000000791b */ /* 0x01ffea0003800000 */
.L_x_111:
[----:B------:R-:W-:Y:S05]  /*1da0*/  BSYNC B1 ;  /* 0x0000000000017941 */ /* 0x000fea0003800000 */
.L_x_110:
[----:B------:R-:W-:Y:S05]  /*1db0*/  BRA `(.L_x_112) ;  /* 0xfffffff000747947 */ /* 0x000fea000383ffff */
.L_x_41:
[----:B------:R-:W-:Y:S01]  /*1dc0*/  BSSY B1, `(.L_x_113) ;  /* 0x0000008000017945 */ /* 0x000fe20003800000 */
[----:B0-2---:R-:W-:Y:S02]  /*1dd0*/  IMAD.MOV.U32 R13, RZ, RZ, R0 ;  /* 0x000000ffff0d7224 */ /* 0x005fe400078e0000 */
[----:B------:R-:W-:Y:S02]  /*1de0*/  IMAD.MOV.U32 R0, RZ, RZ, 0x1f ;  /* 0x0000001fff007424 */ /* 0x000fe400078e00ff */
[----:B------:R-:W-:Y:S02]  /*1df0*/  IMAD.MOV.U32 R15, RZ, RZ, 0x1f ;  /* 0x0000001fff0f7424 */ /* 0x000fe400078e00ff */
[----:B------:R-:W-:-:S07]  /*1e00*/  IMAD.MOV.U32 R12, RZ, RZ, -0x1 ;  /* 0xffffffffff0c7424 */ /* 0x000fce00078e00ff */
[----:B-1-34-:R-:W-:Y:S05]  /*1e10*/  WARPSYNC.COLLECTIVE R12, `(.L_x_114) ;  /* 0x000000000c087348 */ /* 0x01afea0003c00000 */
[----:B------:R0:W2:Y:S02]  /*1e20*/  SHFL.IDX P1, R0, R13, R0, R15 ;  /* 0x000000000d007389 */ /* 0x0000a4000002000f */
[----:B01234-:R-:W-:Y:S05]  /*1e30*/  ENDCOLLECTIVE ;  /* 0x000000000000791b */ /* 0x01ffea0003800000 */
.L_x_114:
[----:B------:R-:W-:Y:S05]  /*1e40*/  BSYNC B1 ;  /* 0x0000000000017941 */ /* 0x000fea0003800000 */
.L_x_113:
[----:B------:R-:W-:Y:S01]  /*1e50*/  IMAD.MOV.U32 R4, RZ, RZ, R0 ;  /* 0x000000ffff047224 */ /* 0x000fe200078e0000 */
[----:B------:R-:W-:Y:S01]  /*1e60*/  PLOP3.LUT P6, PT, P0, PT, PT, 0x8, 0x80 ;  /* 0x000000000080781c */ /* 0x000fe200007ce170 */
[----:B------:R-:W-:-:S03]  /*1e70*/  IMAD.MOV.U32 R12, RZ, RZ, -0x1 ;  /* 0xffffffffff0c7424 */ /* 0x000fc600078e00ff */
[----:B------:R-:W-:Y:S02]  /*1e80*/  IADD3 R5, PT, PT, R8, R4, R11 ;  /* 0x0000000408057210 */ /* 0x000fe40007ffe00b */
[----:B------:R-:W0:Y:S04]  /*1e90*/  @!P0 LDS R4, [UR4+0x8] ;  /* 0x00000804ff048984 */ /* 0x000e280008000800 */
[----:B------:R1:W-:Y:S03]  /*1ea0*/  STG.E desc[UR6][R2.64+0x100], R5 ;  /* 0x0001000502007986 */ /* 0x0003e6000c101906 */
[----:B01----:R-:W-:Y:S05]  /*1eb0*/  WARPSYNC.COLLECTIVE R12, `(.L_x_115) ;  /* 0x000000000c087348 */ /* 0x003fea0003c00000 */
[----:B------:R-:W-:Y:S01]  /*1ec0*/  VOTE.ANY R12, PT, P6 ;  /* 0x00000000000c7806 */ /* 0x000fe200030e0100 */
[----:B01----:R-:W-:Y:S06]  /*1ed0*/  ENDCOLLECTIVE ;  /* 0x000000000000791b */ /* 0x003fec0003800000 */
.L_x_115:
[----:B------:R-:W-:Y:S05]  /*1ee0*/  BRA `(.L_x_116) ;  /* 0xfffffff000447947 */ /* 0x000fea000383ffff */
.L_x_42:
[----:B------:R-:W-:Y:S01]  /*1ef0*/  BSSY B1, `(.L_x_117) ;  /* 0x0000004000017945 */ /* 0x000fe20003800000 */
[----:B01234-:R-:W-:Y:S05]  /*1f00*/  WARPSYNC.COLLECTIVE R12, `(.L_x_118) ;  /* 0x000000000c087348 */ /* 0x01ffea0003c00000 */
[----:B------:R-:W-:Y:S01]  /*1f10*/  NOP ;  /* 0x0000000000007918 */ /* 0x000fe20000000000 */
[----:B01234-:R-:W-:Y:S05]  /*1f20*/  ENDCOLLECTIVE ;  /* 0x000000000000791b */ /* 0x01ffea0003800000 */
.L_x_118:
[----:B------:R-:W-:Y:S05]  /*1f30*/  BSYNC B1 ;  /* 0x0000000000017941 */ /* 0x000fea0003800000 */
.L_x_117:
[----:B------:R-:W-:Y:S05]  /*1f40*/  BRA `(.L_x_119) ;  /* 0xfffffff000387947 */ /* 0x000fea000383ffff */
.L_x_43:
        /* <DEDUP_REMOVED lines=8> */
.L_x_121:
[----:B------:R-:W-:Y:S05]  /*1fd0*/  BSYNC B1 ;  /* 0x0000000000017941 */ /* 0x000fea0003800000 */
.L_x_120:
[----:B------:R-:W-:Y:S05]  /*1fe0*/  BRA `(.L_x_36) ;  /* 0xfffffff0001c7947 */ /* 0x000fea000383ffff */
.L_x_122:
        /* <DEDUP_REMOVED lines=9> */
.L_x_128:


//--------------------- .text._Z18compute_aggregatesPiS_S_ --------------------------
	.section	.text._Z18compute_aggregatesPiS_S_,"ax",@progbits
	.align	128
        .global         _Z18compute_aggregatesPiS_S_
        .type           _Z18compute_aggregatesPiS_S_,@function
        .size           _Z18compute_aggregatesPiS_S_,(.L_x_129 - _Z18compute_aggregatesPiS_S_)
        .other          _Z18compute_aggregatesPiS_S_,@"STO_CUDA_ENTRY STV_DEFAULT"
_Z18compute_aggregatesPiS_S_:
.text._Z18compute_aggregatesPiS_S_:
[----:B------:R-:W-:Y:S01]  /*0000*/  LDC R1, c[0x0][0x37c] ;  /* 0x0000df00ff017b82 */ /* 0x000fe20000000800 */
[----:B------:R-:W0:Y:S07]  /*0010*/  S2R R8, SR_TID.X ;  /* 0x0000000000087919 */ /* 0x000e2e0000002100 */
[----:B------:R-:W1:Y:S01]  /*0020*/  LDC.64 R4, c[0x0][0x380] ;  /* 0x0000e000ff047b82 */ /* 0x000e620000000a00 */
[----:B------:R-:W2:Y:S01]  /*0030*/  LDCU.64 UR6, c[0x0][0x358] ;  /* 0x00006b00ff0677ac */ /* 0x000ea20008000a00 */
[----:B------:R-:W3:Y:S01]  /*0040*/  S2R R0, SR_CTAID.X ;  /* 0x0000000000007919 */ /* 0x000ee20000002500 */
[----:B0-----:R-:W-:-:S02]  /*0050*/  LOP3.LUT P1, R3, R8, 0x1f, RZ, 0xc0, !PT ;  /* 0x0000001f08037812 */ /* 0x001fc4000782c0ff */
[----:B------:R-:W-:-:S03]  /*0060*/  SHF.R.U32.HI R2, RZ, 0x5, R8 ;  /* 0x00000005ff027819 */ /* 0x000fc60000011608 */
[----:B---3--:R-:W-:-:S04]  /*0070*/  IMAD R7, R0, 0x200, R3 ;  /* 0x0000020000077824 */ /* 0x008fc800078e0203 */
[----:B------:R-:W-:-:S04]  /*0080*/  IMAD R7, R2, 0x80, R7 ;  /* 0x0000008002077824 */ /* 0x000fc800078e0207 */
[----:B-1----:R-:W-:-:S05]  /*0090*/  IMAD.WIDE R4, R7, 0x4, R4 ;  /* 0x0000000407047825 */ /* 0x002fca00078e0204 */
[----:B--2---:R-:W2:Y:S04]  /*00a0*/  LDG.E R9, desc[UR6][R4.64+0x80] ;  /* 0x0000800604097981 */ /* 0x004ea8000c1e1900 */
[----:B------:R-:W3:Y:S04]  /*00b0*/  LDG.E R12, desc[UR6][R4.64+0x100] ;  /* 0x00010006040c7981 */ /* 0x000ee8000c1e1900 */
[----:B------:R-:W4:Y:S04]  /*00c0*/  LDG.E R14, desc[UR6][R4.64+0x180] ;  /* 0x00018006040e7981 */ /* 0x000f28000c1e1900 */
[----:B------:R0:W5:Y:S01]  /*00d0*/  LDG.E R6, desc[UR6][R4.64] ;  /* 0x0000000604067981 */ /* 0x000162000c1e1900 */
[----:B------:R-:W-:-:S02]  /*00e0*/  ISETP.NE.AND P2, PT, R3, RZ, PT ;  /* 0x000000ff0300720c */ /* 0x000fc40003f45270 */
[----:B------:R-:W-:-:S11]  /*00f0*/  LOP3.LUT P0, RZ, R8, 0x1f, RZ, 0xc0, !PT ;  /* 0x0000001f08ff7812 */ /* 0x000fd6000780c0ff */
[----:B------:R-:W-:Y:S02]  /*0100*/  VOTE.ANY R10, PT, P2 ;  /* 0x00000000000a7806 */ /* 0x000fe400010e0100 */
[----:B------:R-:W-:Y:S02]  /*0110*/  VOTE.ANY R13, PT, P2 ;  /* 0x00000000000d7806 */ /* 0x000fe400010e0100 */
[----:B------:R-:W-:Y:S02]  /*0120*/  VOTE.ANY R17, PT, P2 ;  /* 0x0000000000117806 */ /* 0x000fe400010e0100 */
[----:B------:R-:W-:Y:S02]  /*0130*/  VOTE.ANY R7, PT, P0 ;  /* 0x0000000000077806 */ /* 0x000fe400000e0100 */
[----:B------:R-:W-:Y:S02]  /*0140*/  ISETP.GT.U32.AND P0, PT, R3, 0x1, PT ;  /* 0x000000010300780c */ /* 0x000fe40003f04070 */
[----:B------:R-:W-:-:S02]  /*0150*/  P2R R11, PR, RZ, 0x4 ;  /* 0x00000004ff0b7803 */ /* 0x000fc40000000000 */
[----:B------:R-:W-:-:S04]  /*0160*/  ISETP.NE.AND P2, PT, R3, RZ, PT ;  /* 0x000000ff0300720c */ /* 0x000fc80003f45270 */
[----:B0-----:R-:W-:-:S05]  /*0170*/  P2R R4, PR, RZ, 0x4 ;  /* 0x00000004ff047803 */ /* 0x001fca0000000000 */
[----:B------:R-:W-:Y:S02]  /*0180*/  VOTE.ANY R16, PT, P0 ;  /* 0x0000000000107806 */ /* 0x000fe400000e0100 */
[----:B------:R-:W-:Y:S02]  /*0190*/  VOTE.ANY R20, PT, P0 ;  /* 0x0000000000147806 */ /* 0x000fe400000e0100 */
[C---:B------:R-:W-:Y:S02]  /*01a0*/  ISETP.GT.U32.AND P4, PT, R3.reuse, 0xf, PT ;  /* 0x0000000f0300780c */ /* 0x040fe40003f84070 */
[C---:B------:R-:W-:Y:S01]  /*01b0*/  ISETP.GE.U32.AND P3, PT, R3.reuse, 0x8, PT ;  /* 0x000000080300780c */ /* 0x040fe20003f66070 */
[----:B------:R-:W0:Y:S01]  /*01c0*/  S2UR UR5, SR_CgaCtaId ;  /* 0x00000000000579c3 */ /* 0x000e220000008800 */
[C---:B------:R-:W-:Y:S01]  /*01d0*/  ISETP.GE.U32.AND P5, PT, R3.reuse, 0x10, PT ;  /* 0x000000100300780c */ /* 0x040fe20003fa6070 */
[----:B------:R-:W-:Y:S01]  /*01e0*/  UMOV UR4, 0x400 ;  /* 0x0000040000047882 */ /* 0x000fe20000000000 */
[----:B------:R-:W-:Y:S01]  /*01f0*/  ISETP.NE.AND P6, PT, R3, 0x1f, PT ;  /* 0x0000001f0300780c */ /* 0x000fe20003fc5270 */
[----:B0-----:R-:W-:-:S06]  /*0200*/  ULEA UR4, UR5, UR4, 0x18 ;  /* 0x0000000405047291 */ /* 0x001fcc000f8ec0ff */
[----:B------:R-:W-:Y:S01]  /*0210*/  LEA R2, R2, UR4, 0x4 ;  /* 0x0000000402027c11 */ /* 0x000fe2000f8e20ff */
[----:B--2---:R-:W0:Y:S04]  /*0220*/  SHFL.UP PT, R10, R9, 0x1, RZ ;  /* 0x04200000090a7989 */ /* 0x004e2800000e00ff */
[----:B---3--:R-:W1:Y:S04]  /*0230*/  SHFL.UP PT, R13, R12, 0x1, RZ ;  /* 0x042000000c0d7989 */ /* 0x008e6800000e00ff */
[----:B----4-:R-:W2:Y:S04]  /*0240*/  SHFL.UP PT, R17, R14, 0x1, RZ ;  /* 0x042000000e117989 */ /* 0x010ea800000e00ff */
[----:B-----5:R-:W3:Y:S01]  /*0250*/  SHFL.UP PT, R7, R6, 0x1, RZ ;  /* 0x0420000006077989 */ /* 0x020ee200000e00ff */
[----:B0-----:R-:W-:-:S02]  /*0260*/  SEL R4, R10, RZ, P2 ;  /* 0x000000ff0a047207 */ /* 0x001fc40001000000 */
[----:B-1----:R-:W-:Y:S02]  /*0270*/  SEL R15, R13, RZ, P2 ;  /* 0x000000ff0d0f7207 */ /* 0x002fe40001000000 */
[----:B--2---:R-:W-:-:S03]  /*0280*/  SEL R19, R17, RZ, P2 ;  /* 0x000000ff11137207 */ /* 0x004fc60001000000 */
[----:B------:R-:W-:Y:S01]  /*0290*/  IMAD.IADD R15, R12, 0x1, R15 ;  /* 0x000000010c0f7824 */ /* 0x000fe200078e020f */
[----:B---3--:R-:W-:Y:S01]  /*02a0*/  SEL R5, R7, RZ, P1 ;  /* 0x000000ff07057207 */ /* 0x008fe20000800000 */
[----:B------:R-:W-:Y:S01]  /*02b0*/  IMAD.IADD R7, R9, 0x1, R4 ;  /* 0x0000000109077824 */ /* 0x000fe200078e0204 */
[----:B------:R-:W-:Y:S01]  /*02c0*/  VOTE.ANY R4, PT, P0 ;  /* 0x0000000000047806 */ /* 0x000fe200000e0100 */
[----:B------:R-:W-:Y:S01]  /*02d0*/  IMAD.IADD R19, R14, 0x1, R19 ;  /* 0x000000010e137824 */ /* 0x000fe200078e0213 */
        /* <DEDUP_REMOVED lines=9> */
[----:B0-----:R-:W-:Y:S02]  /*0370*/  SEL R18, R16, RZ, P0 ;  /* 0x000000ff10127207 */ /* 0x001fe40000000000 */
        /* <DEDUP_REMOVED lines=9> */
[----:B------:R-:W-:Y:S02]  /*0410*/  VOTE.ANY R19, PT, P1 ;  /* 0x0000000000137806 */ /* 0x000fe400008e0100 */
[----:B------:R-:W-:Y:S02]  /*0420*/  VOTE.ANY R5, PT, P1 ;  /* 0x0000000000057806 */ /* 0x000fe400008e0100 */
[----:B------:R-:W0:Y:S04]  /*0430*/  SHFL.UP PT, R9, R14, 0x4, RZ ;  /* 0x048000000e097989 */ /* 0x000e2800000e00ff */
[----:B------:R-:W1:Y:S04]  /*0440*/  SHFL.UP PT, R15, R18, 0x4, RZ ;  /* 0x04800000120f7989 */ /* 0x000e6800000e00ff */
[----:B------:R-:W2:Y:S04]  /*0450*/  SHFL.UP PT, R19, R22, 0x4, RZ ;  /* 0x0480000016137989 */ /* 0x000ea800000e00ff */
[----:B------:R-:W3:Y:S01]  /*0460*/  SHFL.UP PT, R5, R6, 0x4, RZ ;  /* 0x0480000006057989 */ /* 0x000ee200000e00ff */
[----:B------:R-:W-:-:S02]  /*0470*/  P2R R12, PR, RZ, 0x2 ;  /* 0x00000002ff0c7803 */ /* 0x000fc40000000000 */
[C---:B------:R-:W-:Y:S02]  /*0480*/  ISETP.GT.U32.AND P1, PT, R3.reuse, 0x7, PT ;  /* 0x000000070300780c */ /* 0x040fe40003f24070 */
[----:B------:R-:W-:-:S04]  /*0490*/  ISETP.GE.U32.AND P2, PT, R3, 0x4, PT ;  /* 0x000000040300780c */ /* 0x000fc80003f46070 */
[----:B0-----:R-:W-:Y:S02]  /*04a0*/  SEL R13, R9, RZ, P2 ;  /* 0x000000ff090d7207 */ /* 0x001fe40001000000 */
[----:B-1----:R-:W-:Y:S02]  /*04b0*/  SEL R17, R15, RZ, P2 ;  /* 0x000000ff0f117207 */ /* 0x002fe40001000000 */
[----:B--2---:R-:W-:Y:S01]  /*04c0*/  SEL R21, R19, RZ, P2 ;  /* 0x000000ff13157207 */ /* 0x004fe20001000000 */
[----:B------:R-:W-:Y:S01]  /*04d0*/  IMAD.IADD R13, R14, 0x1, R13 ;  /* 0x000000010e0d7824 */ /* 0x000fe200078e020d */
[----:B---3--:R-:W-:Y:S01]  /*04e0*/  SEL R7, R5, RZ, P2 ;  /* 0x000000ff05077207 */ /* 0x008fe20001000000 */
[----:B------:R-:W-:Y:S01]  /*04f0*/  IMAD.IADD R17, R18, 0x1, R17 ;  /* 0x0000000112117824 */ /* 0x000fe200078e0211 */
[----:B------:R-:W-:Y:S01]  /*0500*/  VOTE.ANY R4, PT, P1 ;  /* 0x0000000000047806 */ /* 0x000fe200008e0100 */
[----:B------:R-:W-:Y:S01]  /*0510*/  IMAD.IADD R21, R22, 0x1, R21 ;  /* 0x0000000116157824 */ /* 0x000fe200078e0215 */
[----:B------:R-:W-:Y:S01]  /*0520*/  VOTE.ANY R14, PT, P1 ;  /* 0x00000000000e7806 */ /* 0x000fe200008e0100 */
[----:B------:R-:W-:Y:S01]  /*0530*/  IMAD.IADD R7, R6, 0x1, R7 ;  /* 0x0000000106077824 */ /* 0x000fe200078e0207 */
[----:B------:R-:W-:-:S02]  /*0540*/  VOTE.ANY R18, PT, P1 ;  /* 0x0000000000127806 */ /* 0x000fc400008e0100 */
[----:B------:R-:W-:Y:S02]  /*0550*/  VOTE.ANY R22, PT, P1 ;  /* 0x0000000000167806 */ /* 0x000fe400008e0100 */
[----:B------:R-:W0:Y:S04]  /*0560*/  SHFL.UP PT, R4, R7, 0x8, RZ ;  /* 0x0500000007047989 */ /* 0x000e2800000e00ff */
[----:B------:R-:W1:Y:S04]  /*0570*/  SHFL.UP PT, R14, R13, 0x8, RZ ;  /* 0x050000000d0e7989 */ /* 0x000e6800000e00ff */
[----:B------:R-:W2:Y:S04]  /*0580*/  SHFL.UP PT, R18, R17, 0x8, RZ ;  /* 0x0500000011127989 */ /* 0x000ea800000e00ff */
[----:B------:R-:W3:Y:S01]  /*0590*/  SHFL.UP PT, R22, R21, 0x8, RZ ;  /* 0x0500000015167989 */ /* 0x000ee200000e00ff */
[----:B------:R-:W-:-:S02]  /*05a0*/  VOTE.ANY R5, PT, P4 ;  /* 0x0000000000057806 */ /* 0x000fc400020e0100 */
[----:B------:R-:W-:Y:S02]  /*05b0*/  VOTE.ANY R9, PT, P4 ;  /* 0x0000000000097806 */ /* 0x000fe400020e0100 */
[----:B------:R-:W-:Y:S02]  /*05c0*/  VOTE.ANY R15, PT, P4 ;  /* 0x00000000000f7806 */ /* 0x000fe400020e0100 */
[----:B------:R-:W-:Y:S02]  /*05d0*/  VOTE.ANY R19, PT, P4 ;  /* 0x0000000000137806 */ /* 0x000fe400020e0100 */
[----:B0-----:R-:W-:Y:S02]  /*05e0*/  SEL R6, R4, RZ, P3 ;  /* 0x000000ff04067207 */ /* 0x001fe40001800000 */
[----:B-1----:R-:W-:Y:S02]  /*05f0*/  SEL R16, R14, RZ, P3 ;  /* 0x000000ff0e107207 */ /* 0x002fe40001800000 */
[----:B--2---:R-:W-:-:S02]  /*0600*/  SEL R20, R18, RZ, P3 ;  /* 0x000000ff12147207 */ /* 0x004fc40001800000 */
[----:B---3--:R-:W-:Y:S01]  /*0610*/  SEL R24, R22, RZ, P3 ;  /* 0x000000ff16187207 */ /* 0x008fe20001800000 */
[----:B------:R-:W-:Y:S02]  /*0620*/  IMAD.IADD R6, R7, 0x1, R6 ;  /* 0x0000000107067824 */ /* 0x000fe400078e0206 */
[----:B------:R-:W-:Y:S02]  /*0630*/  IMAD.IADD R16, R13, 0x1, R16 ;  /* 0x000000010d107824 */ /* 0x000fe400078e0210 */
[----:B------:R-:W-:Y:S02]  /*0640*/  IMAD.IADD R20, R17, 0x1, R20 ;  /* 0x0000000111147824 */ /* 0x000fe400078e0214 */
[----:B------:R-:W-:Y:S01]  /*0650*/  IMAD.IADD R24, R21, 0x1, R24 ;  /* 0x0000000115187824 */ /* 0x000fe200078e0218 */
        /* <DEDUP_REMOVED lines=16> */
[----:B------:R-:W-:Y:S01]  /*0760*/  BAR.SYNC.DEFER_BLOCKING 0x0 ;  /* 0x0000000000007b1d */ /* 0x000fe20000010000 */
[----:B------:R-:W-:-:S13]  /*0770*/  ISETP.GT.U32.AND P6, PT, R8, 0x1f, PT ;  /* 0x0000001f0800780c */ /* 0x000fda0003fc4070 */
[----:B0-----:R-:W-:Y:S05]  /*0780*/  @P6 EXIT ;  /* 0x000000000000694d */ /* 0x001fea0003800000 */
[----:B------:R-:W-:Y:S02]  /*0790*/  P2R R5, PR, RZ, 0x10 ;  /* 0x00000010ff057803 */ /* 0x000fe40000000000 */
[----:B------:R-:W-:Y:S02]  /*07a0*/  ISETP.NE.AND P4, PT, R11, RZ, PT ;  /* 0x000000ff0b00720c */ /* 0x000fe40003f85270 */
[----:B------:R-:W-:Y:S02]  /*07b0*/  P2R R6, PR, RZ, 0x20 ;  /* 0x00000020ff067803 */ /* 0x000fe40000000000 */
[----:B------:R-:W-:Y:S02]  /*07c0*/  ISETP.NE.AND P5, PT, R10, RZ, PT ;  /* 0x000000ff0a00720c */ /* 0x000fe40003fa5270 */
[----:B------:R-:W-:Y:S02]  /*07d0*/  ISETP.NE.AND P6, PT, R12, RZ, PT ;  /* 0x000000ff0c00720c */ /* 0x000fe40003fc5270 */
[----:B------:R-:W-:-:S05]  /*07e0*/  VOTE.ANY R9, PT, P1 ;  /* 0x0000000000097806 */ /* 0x000fca00008e0100 */
[----:B------:R-:W-:Y:S02]  /*07f0*/  VOTE.ANY R2, PT, P4 ;  /* 0x0000000000027806 */ /* 0x000fe400020e0100 */
[C---:B------:R-:W-:Y:S02]  /*0800*/  ISETP.NE.AND P4, PT, R3.reuse, RZ, PT ;  /* 0x000000ff0300720c */ /* 0x040fe40003f85270 */
[----:B------:R-:W-:-:S06]  /*0810*/  LEA R3, R3, UR4, 0x2 ;  /* 0x0000000403037c11 */ /* 0x000fcc000f8e10ff */
[----:B------:R-:W0:Y:S04]  /*0820*/  LDS R3, [R3] ;  /* 0x0000000003037984 */ /* 0x000e280000000800 */
[----:B0-----:R-:W0:Y:S02]  /*0830*/  SHFL.UP PT, R2, R3, 0x1, RZ ;  /* 0x0420000003027989 */ /* 0x001e2400000e00ff */
[----:B0-----:R-:W-:Y:S02]  /*0840*/  SEL R4, R2, RZ, P4 ;  /* 0x000000ff02047207 */ /* 0x001fe40002000000 */
[----:B------:R-:W-:Y:S02]  /*0850*/  ISETP.NE.AND P4, PT, R5, RZ, PT ;  /* 0x000000ff0500720c */ /* 0x000fe40003f85270 */
[----:B------:R-:W-:Y:S01]  /*0860*/  VOTE.ANY R5, PT, P5 ;  /* 0x0000000000057806 */ /* 0x000fe200028e0100 */
[----:B------:R-:W-:Y:S01]  /*0870*/  IMAD.IADD R4, R3, 0x1, R4 ;  /* 0x0000000103047824 */ /* 0x000fe200078e0204 */
[----:B------:R-:W-:-:S02]  /*0880*/  ISETP.NE.AND P5, PT, R6, RZ, PT ;  /* 0x000000ff0600720c */ /* 0x000fc40003fa5270 */
[----:B------:R-:W-:Y:S02]  /*0890*/  VOTE.ANY R6, PT, P6 ;  /* 0x0000000000067806 */ /* 0x000fe400030e0100 */
[----:B------:R-:W0:Y:S02]  /*08a0*/  SHFL.UP PT, R5, R4, 0x2, RZ ;  /* 0x0440000004057989 */ /* 0x000e2400000e00ff */
[----:B0-----:R-:W-:Y:S02]  /*08b0*/  SEL R7, R5, RZ, P0 ;  /* 0x000000ff05077207 */ /* 0x001fe40000000000 */
[----:B------:R-:W-:Y:S02]  /*08c0*/  ISETP.NE.AND P0, PT, R8, 0x1f, PT ;  /* 0x0000001f0800780c */ /* 0x000fe40003f05270 */
[----:B------:R-:W-:Y:S01]  /*08d0*/  VOTE.ANY R5, PT, P4 ;  /* 0x0000000000057806 */ /* 0x000fe200020e0100 */
[----:B------:R-:W-:-:S05]  /*08e0*/  IMAD.IADD R7, R4, 0x1, R7 ;  /* 0x0000000104077824 */ /* 0x000fca00078e0207 */
[----:B------:R-:W0:Y:S02]  /*08f0*/  SHFL.UP PT, R6, R7, 0x4, RZ ;  /* 0x0480000007067989 */ /* 0x000e2400000e00ff */
[----:B0-----:R-:W-:-:S05]  /*0900*/  SEL R10, R6, RZ, P2 ;  /* 0x000000ff060a7207 */ /* 0x001fca0001000000 */
[----:B------:R-:W-:-:S05]  /*0910*/  IMAD.IADD R10, R7, 0x1, R10 ;  /* 0x00000001070a7824 */ /* 0x000fca00078e020a */
[----:B------:R-:W0:Y:S02]  /*0920*/  SHFL.UP PT, R9, R10, 0x8, RZ ;  /* 0x050000000a097989 */ /* 0x000e2400000e00ff */
[----:B0-----:R-:W-:-:S05]  /*0930*/  SEL R3, R9, RZ, P3 ;  /* 0x000000ff09037207 */ /* 0x001fca0001800000 */
[----:B------:R-:W-:-:S05]  /*0940*/  IMAD.IADD R4, R10, 0x1, R3 ;  /* 0x000000010a047824 */ /* 0x000fca00078e0203 */
[----:B------:R0:W1:Y:S01]  /*0950*/  SHFL.UP PT, R5, R4, 0x10, RZ ;  /* 0x0600000004057989 */ /* 0x00006200000e00ff */
[----:B------:R-:W-:Y:S05]  /*0960*/  @P0 EXIT ;  /* 0x000000000000094d */ /* 0x000fea0003800000 */
[----:B------:R-:W2:Y:S01]  /*0970*/  LDC.64 R2, c[0x0][0x390] ;  /* 0x0000e400ff027b82 */ /* 0x000ea20000000a00 */
[----:B-1----:R-:W-:-:S05]  /*0980*/  SEL R5, R5, RZ, P5 ;  /* 0x000000ff05057207 */ /* 0x002fca0002800000 */
[----:B------:R-:W-:Y:S02]  /*0990*/  IMAD.IADD R5, R4, 0x1, R5 ;  /* 0x0000000104057824 */ /* 0x000fe400078e0205 */
[----:B--2---:R-:W-:-:S05]  /*09a0*/  IMAD.WIDE.U32 R2, R0, 0x4, R2 ;  /* 0x0000000400027825 */ /* 0x004fca00078e0002 */
[----:B------:R-:W-:Y:S01]  /*09b0*/  STG.E desc[UR6][R2.64], R5 ;  /* 0x0000000502007986 */ /* 0x000fe2000c101906 */
[----:B------:R-:W-:Y:S05]  /*09c0*/  EXIT ;  /* 0x000000000000794d */ /* 0x000fea0003800000 */
.L_x_123:
        /* <DEDUP_REMOVED lines=11> */
.L_x_129:


//--------------------- .nv.global.init           --------------------------
	.section	.nv.global.init,"aw",@progbits
.nv.global.init:
	.type		$str$2,@object
	.size		$str$2,($str - $str$2)
$str$2:
        /*0000*/ 	.byte	0x5d, 0x0a, 0x00
	.type		$str,@object
	.size		$str,($str$1 - $str)
$str:
        /*0003*/ 	.byte	0x5b, 0x25, 0x64, 0x00
	.type		$str$1,@object
	.size		$str$1,(.L_1 - $str$1)
$str$1:
        /*0007*/ 	.byte	0x2c, 0x20, 0x25, 0x64, 0x00
.L_1:


//--------------------- .nv.shared.reserved.0     --------------------------
	.section	.nv.shared.reserved.0,"aw",@nobits
	.weak		__nv_reservedSMEM_offset_0_alias
	.size		__nv_reservedSMEM_offset_0_alias, 0, 64
	.other		__nv_reservedSMEM_offset_0_alias,@"STO_CUDA_RESERVED_SHARED STV_DEFAULT"
__nv_reservedSMEM_offset_0_alias:
	.zero		0
	.zero		64


//--------------------- .nv.shared._Z11kogge_stonePiS_S_ --------------------------
	.section	.nv.shared._Z11kogge_stonePiS_S_,"aw",@nobits
	.sectionflags	@""
	.align	4
.nv.shared._Z11kogge_stonePiS_S_:
	.zero		3584


//--------------------- .nv.shared._Z10prefix_sumPiS_S_ --------------------------
	.section	.nv.shared._Z10prefix_sumPiS_S_,"aw",@nobits
	.sectionflags	@""
	.align	4
.nv.shared._Z10prefix_sumPiS_S_:
	.zero		1088


//--------------------- .nv.shared._Z18compute_aggregatesPiS_S_ --------------------------
	.section	.nv.shared._Z18compute_aggregatesPiS_S_,"aw",@nobits
	.sectionflags	@""
	.align	4
.nv.shared._Z18compute_aggregatesPiS_S_:
	.zero		1088


//--------------------- .nv.constant0._Z7print_dPiS_S_ --------------------------
	.section	.nv.constant0._Z7print_dPiS_S_,"a",@progbits
	.sectionflags	@""
	.align	4
.nv.constant0._Z7print_dPiS_S_:
	.zero		920


//--------------------- .nv.constant0._Z12add_constantPiS_S_ --------------------------
	.section	.nv.constant0._Z12add_constantPiS_S_,"a",@progbits
	.sectionflags	@""
	.align	4
.nv.constant0._Z12add_constantPiS_S_:
	.zero		920


//--------------------- .nv.constant0._Z11kogge_stonePiS_S_ --------------------------
	.section	.nv.constant0._Z11kogge_stonePiS_S_,"a",@progbits
	.sectionflags	@""
	.align	4
.nv.constant0._Z11kogge_stonePiS_S_:
	.zero		920


//--------------------- .nv.constant0._Z21add_global_aggregatesPiS_S_ --------------------------
	.section	.nv.constant0._Z21add_global_aggregatesPiS_S_,"a",@progbits
	.sectionflags	@""
	.align	4
.nv.constant0._Z21add_global_aggregatesPiS_S_:
	.zero		920


//--------------------- .nv.constant0._Z10prefix_sumPiS_S_ --------------------------
	.section	.nv.constant0._Z10prefix_sumPiS_S_,"a",@progbits
	.sectionflags	@""
	.align	4
.nv.constant0._Z10prefix_sumPiS_S_:
	.zero		920


//--------------------- .nv.constant0._Z18compute_aggregatesPiS_S_ --------------------------
	.section	.nv.constant0._Z18compute_aggregatesPiS_S_,"a",@progbits
	.sectionflags	@""
	.align	4
.nv.constant0._Z18compute_aggregatesPiS_S_:
	.zero		920


//--------------------- SYMBOLS --------------------------

	.type		.nv.reservedSmem.offset0,@object
	.size		.nv.reservedSmem.offset0,0x4
	.type		.nv.reservedSmem.cap,@object
	.size		.nv.reservedSmem.cap,0x4
	.type		vprintf,@function
